	.target	sm_100a

	.elftype	@"ET_EXEC"


//--------------------- .note.nv.tkinfo           --------------------------
	.section	.note.nv.tkinfo,"",@"SHT_NOTE"
	.sectionflags	@"SHF_NOTE_NV_TKINFO"
	.tkinfo
        /*0018*/ 	.word	0x00000002
        /*0030*/ 	.string	""
        /*0030*/ 	.string	"ptxas"
        /*0030*/ 	.string	"Cuda compilation tools, release 13.0, V13.0.88"
        /*0030*/ 	.string	"Build cuda_13.0.r13.0/compiler.36424714_0"
        /*0030*/ 	.string	"-arch sm_100a -m 64 "



//--------------------- .note.nv.cuinfo           --------------------------
	.section	.note.nv.cuinfo,"",@"SHT_NOTE"
	.sectionflags	@"SHF_NOTE_NV_CUINFO"
        /*0018*/ 	.short	0x0002
        /*001a*/ 	.short	0x0064
        /*001c*/ 	.short	0x0082
	.zero		2


//--------------------- .nv.info                  --------------------------
	.section	.nv.info,"",@"SHT_CUDA_INFO"
	.align	4


	//----- nvinfo : EIATTR_REGCOUNT
	.align		4
        /*0000*/ 	.byte	0x04, 0x2f
        /*0002*/ 	.short	(.L_19 - .L_18)
	.align		4
.L_18:
        /*0004*/ 	.word	index@(_ZN7cutlass13device_kernelINS_4gemm6kernel13GemmUniversalIN4cute5tupleIJiiiiEEENS1_10collective13CollectiveMmaINS1_35MainloopSm100TmaUmmaWarpSpecializedILi5ELi2ELi4ENS5_IJNS4_1CILi1EEESB_SB_EEEEENS5_IJNSA_ILi64EEENSA_ILi128EEESE_EEENS_6half_tENS5_IJlSB_lEEESH_SI_NS4_8TiledMMAINS4_8MMA_AtomIJNS4_20SM100_MMA_F16BF16_SSISH_SH_fLi64ELi128ELNS4_4UMMA5MajorE0ELSN_0ELNSM_7ScaleInE0ELSO_0EEEEEENS4_6LayoutISC_NS5_IJNSA_ILi0EEESS_SS_EEEEENS5_IJNS4_10UnderscoreESV_SV_EEEEENS4_13SM90_TMA_LOADENS4_14ComposedLayoutINS4_7SwizzleILi3ELi4ELi3EEENS4_18smem_ptr_flag_bitsILi16EEENSR_INS5_IJNSA_ILi8EEESE_EEENS5_IJSE_SB_EEEEEEEvNS4_8identityESY_S18_vS19_EENS_8epilogue10collective18CollectiveEpilogueINS1B_23Sm100TmaWarpSpecializedILi4ELi2ELi16ELb1ELb0EEEJSG_NS5_IJNSR_ISE_SB_EENSR_INSA_ILi32EEESB_EEEEESH_SI_SH_SI_NS1B_6fusion15FusionCallbacksIS1F_NS1K_17LinearCombinationISH_fSH_fLNS_15FloatRoundStyleE2EEESG_S1J_JEEENS4_5SM1004TMEM4LOAD26SM100_TMEM_LOAD_16dp256b4xESY_NSZ_INS10_ILi2ELi4ELi3EEES13_NSR_INS5_IJS14_S1H_EEENS5_IJS1H_SB_EEEEEEENS4_17SM75_U32x4_LDSM_NENS4_14SM90_TMA_STOREES1Y_NS4_17SM90_U32x4_STSM_NENS4_39AutoVectorizingCopyWithAssumedAlignmentILi128EEEEEEvvEEEEvNT_6ParamsE)
        /*0008*/ 	.word	0x0000005b


	//----- nvinfo : EIATTR_FRAME_SIZE
	.align		4
.L_19:
        /*000c*/ 	.byte	0x04, 0x11
        /*000e*/ 	.short	(.L_21 - .L_20)
	.align		4
.L_20:
        /*0010*/ 	.word	index@($__internal_2_$__cuda_sm10x_tcgen05_guardrail_trap_unallocated_columns_being_dealloced)
        /*0014*/ 	.word	0x00000000


	//----- nvinfo : EIATTR_FRAME_SIZE
	.align		4
.L_21:
        /*0018*/ 	.byte	0x04, 0x11
        /*001a*/ 	.short	(.L_23 - .L_22)
	.align		4
.L_22:
        /*001c*/ 	.word	index@($__internal_1_$__cuda_sm10x_tcgen05_guardrail_trap_phase_invalid_during_alloc)
        /*0020*/ 	.word	0x00000000


	//----- nvinfo : EIATTR_FRAME_SIZE
	.align		4
.L_23:
        /*0024*/ 	.byte	0x04, 0x11
        /*0026*/ 	.short	(.L_25 - .L_24)
	.align		4
.L_24:
        /*0028*/ 	.word	index@($__internal_0_$__cuda_sm10x_tcgen05_guardrail_trap_col_being_dealloced_not_returned_by_alloc)
        /*002c*/ 	.word	0x00000000


	//----- nvinfo : EIATTR_FRAME_SIZE
	.align		4
.L_25:
        /*0030*/ 	.byte	0x04, 0x11
        /*0032*/ 	.short	(.L_27 - .L_26)
	.align		4
.L_26:
        /*0034*/ 	.word	index@(_ZN7cutlass13device_kernelINS_4gemm6kernel13GemmUniversalIN4cute5tupleIJiiiiEEENS1_10collective13CollectiveMmaINS1_35MainloopSm100TmaUmmaWarpSpecializedILi5ELi2ELi4ENS5_IJNS4_1CILi1EEESB_SB_EEEEENS5_IJNSA_ILi64EEENSA_ILi128EEESE_EEENS_6half_tENS5_IJlSB_lEEESH_SI_NS4_8TiledMMAINS4_8MMA_AtomIJNS4_20SM100_MMA_F16BF16_SSISH_SH_fLi64ELi128ELNS4_4UMMA5MajorE0ELSN_0ELNSM_7ScaleInE0ELSO_0EEEEEENS4_6LayoutISC_NS5_IJNSA_ILi0EEESS_SS_EEEEENS5_IJNS4_10UnderscoreESV_SV_EEEEENS4_13SM90_TMA_LOADENS4_14ComposedLayoutINS4_7SwizzleILi3ELi4ELi3EEENS4_18smem_ptr_flag_bitsILi16EEENSR_INS5_IJNSA_ILi8EEESE_EEENS5_IJSE_SB_EEEEEEEvNS4_8identityESY_S18_vS19_EENS_8epilogue10collective18CollectiveEpilogueINS1B_23Sm100TmaWarpSpecializedILi4ELi2ELi16ELb1ELb0EEEJSG_NS5_IJNSR_ISE_SB_EENSR_INSA_ILi32EEESB_EEEEESH_SI_SH_SI_NS1B_6fusion15FusionCallbacksIS1F_NS1K_17LinearCombinationISH_fSH_fLNS_15FloatRoundStyleE2EEESG_S1J_JEEENS4_5SM1004TMEM4LOAD26SM100_TMEM_LOAD_16dp256b4xESY_NSZ_INS10_ILi2ELi4ELi3EEES13_NSR_INS5_IJS14_S1H_EEENS5_IJS1H_SB_EEEEEEENS4_17SM75_U32x4_LDSM_NENS4_14SM90_TMA_STOREES1Y_NS4_17SM90_U32x4_STSM_NENS4_39AutoVectorizingCopyWithAssumedAlignmentILi128EEEEEEvvEEEEvNT_6ParamsE)
        /*0038*/ 	.word	0x00000000


	//----- nvinfo : EIATTR_MIN_STACK_SIZE
	.align		4
.L_27:
        /*003c*/ 	.byte	0x04, 0x12
        /*003e*/ 	.short	(.L_29 - .L_28)
	.align		4
.L_28:
        /*0040*/ 	.word	index@(_ZN7cutlass13device_kernelINS_4gemm6kernel13GemmUniversalIN4cute5tupleIJiiiiEEENS1_10collective13CollectiveMmaINS1_35MainloopSm100TmaUmmaWarpSpecializedILi5ELi2ELi4ENS5_IJNS4_1CILi1EEESB_SB_EEEEENS5_IJNSA_ILi64EEENSA_ILi128EEESE_EEENS_6half_tENS5_IJlSB_lEEESH_SI_NS4_8TiledMMAINS4_8MMA_AtomIJNS4_20SM100_MMA_F16BF16_SSISH_SH_fLi64ELi128ELNS4_4UMMA5MajorE0ELSN_0ELNSM_7ScaleInE0ELSO_0EEEEEENS4_6LayoutISC_NS5_IJNSA_ILi0EEESS_SS_EEEEENS5_IJNS4_10UnderscoreESV_SV_EEEEENS4_13SM90_TMA_LOADENS4_14ComposedLayoutINS4_7SwizzleILi3ELi4ELi3EEENS4_18smem_ptr_flag_bitsILi16EEENSR_INS5_IJNSA_ILi8EEESE_EEENS5_IJSE_SB_EEEEEEEvNS4_8identityESY_S18_vS19_EENS_8epilogue10collective18CollectiveEpilogueINS1B_23Sm100TmaWarpSpecializedILi4ELi2ELi16ELb1ELb0EEEJSG_NS5_IJNSR_ISE_SB_EENSR_INSA_ILi32EEESB_EEEEESH_SI_SH_SI_NS1B_6fusion15FusionCallbacksIS1F_NS1K_17LinearCombinationISH_fSH_fLNS_15FloatRoundStyleE2EEESG_S1J_JEEENS4_5SM1004TMEM4LOAD26SM100_TMEM_LOAD_16dp256b4xESY_NSZ_INS10_ILi2ELi4ELi3EEES13_NSR_INS5_IJS14_S1H_EEENS5_IJS1H_SB_EEEEEEENS4_17SM75_U32x4_LDSM_NENS4_14SM90_TMA_STOREES1Y_NS4_17SM90_U32x4_STSM_NENS4_39AutoVectorizingCopyWithAssumedAlignmentILi128EEEEEEvvEEEEvNT_6ParamsE)
        /*0044*/ 	.word	0x00000000
.L_29:


//--------------------- .nv.compat                --------------------------
	.section	.nv.compat,"",@"SHT_CUDA_COMPAT_INFO"
	.align	4
        /*0000*/ 	.byte	0x02, 0x09, 0x01, 0x00, 0x02, 0x02, 0x02, 0x00, 0x02, 0x05, 0x05, 0x00, 0x03, 0x07, 0x01, 0x01
        /*0010*/ 	.byte	0x02, 0x03, 0x01, 0x00, 0x02, 0x06, 0x01, 0x00, 0x04, 0x0b, 0x08, 0x00, 0x09, 0x00, 0x00, 0x00
        /*0020*/ 	.byte	0x00, 0x00, 0x00, 0x00


//--------------------- .nv.info._ZN7cutlass13device_kernelINS_4gemm6kernel13GemmUniversalIN4cute5tupleIJiiiiEEENS1_10collective13CollectiveMmaINS1_35MainloopSm100TmaUmmaWarpSpecializedILi5ELi2ELi4ENS5_IJNS4_1CILi1EEESB_SB_EEEEENS5_IJNSA_ILi64EEENSA_ILi128EEESE_EEENS_6half_tENS5_IJlSB_lEEESH_SI_NS4_8TiledMMAINS4_8MMA_AtomIJNS4_20SM100_MMA_F16BF16_SSISH_SH_fLi64ELi128ELNS4_4UMMA5MajorE0ELSN_0ELNSM_7ScaleInE0ELSO_0EEEEEENS4_6LayoutISC_NS5_IJNSA_ILi0EEESS_SS_EEEEENS5_IJNS4_10UnderscoreESV_SV_EEEEENS4_13SM90_TMA_LOADENS4_14ComposedLayoutINS4_7SwizzleILi3ELi4ELi3EEENS4_18smem_ptr_flag_bitsILi16EEENSR_INS5_IJNSA_ILi8EEESE_EEENS5_IJSE_SB_EEEEEEEvNS4_8identityESY_S18_vS19_EENS_8epilogue10collective18CollectiveEpilogueINS1B_23Sm100TmaWarpSpecializedILi4ELi2ELi16ELb1ELb0EEEJSG_NS5_IJNSR_ISE_SB_EENSR_INSA_ILi32EEESB_EEEEESH_SI_SH_SI_NS1B_6fusion15FusionCallbacksIS1F_NS1K_17LinearCombinationISH_fSH_fLNS_15FloatRoundStyleE2EEESG_S1J_JEEENS4_5SM1004TMEM4LOAD26SM100_TMEM_LOAD_16dp256b4xESY_NSZ_INS10_ILi2ELi4ELi3EEES13_NSR_INS5_IJS14_S1H_EEENS5_IJS1H_SB_EEEEEEENS4_17SM75_U32x4_LDSM_NENS4_14SM90_TMA_STOREES1Y_NS4_17SM90_U32x4_STSM_NENS4_39AutoVectorizingCopyWithAssumedAlignmentILi128EEEEEEvvEEEEvNT_6ParamsE --------------------------
	.section	.nv.info._ZN7cutlass13device_kernelINS_4gemm6kernel13GemmUniversalIN4cute5tupleIJiiiiEEENS1_10collective13CollectiveMmaINS1_35MainloopSm100TmaUmmaWarpSpecializedILi5ELi2ELi4ENS5_IJNS4_1CILi1EEESB_SB_EEEEENS5_IJNSA_ILi64EEENSA_ILi128EEESE_EEENS_6half_tENS5_IJlSB_lEEESH_SI_NS4_8TiledMMAINS4_8MMA_AtomIJNS4_20SM100_MMA_F16BF16_SSISH_SH_fLi64ELi128ELNS4_4UMMA5MajorE0ELSN_0ELNSM_7ScaleInE0ELSO_0EEEEEENS4_6LayoutISC_NS5_IJNSA_ILi0EEESS_SS_EEEEENS5_IJNS4_10UnderscoreESV_SV_EEEEENS4_13SM90_TMA_LOADENS4_14ComposedLayoutINS4_7SwizzleILi3ELi4ELi3EEENS4_18smem_ptr_flag_bitsILi16EEENSR_INS5_IJNSA_ILi8EEESE_EEENS5_IJSE_SB_EEEEEEEvNS4_8identityESY_S18_vS19_EENS_8epilogue10collective18CollectiveEpilogueINS1B_23Sm100TmaWarpSpecializedILi4ELi2ELi16ELb1ELb0EEEJSG_NS5_IJNSR_ISE_SB_EENSR_INSA_ILi32EEESB_EEEEESH_SI_SH_SI_NS1B_6fusion15FusionCallbacksIS1F_NS1K_17LinearCombinationISH_fSH_fLNS_15FloatRoundStyleE2EEESG_S1J_JEEENS4_5SM1004TMEM4LOAD26SM100_TMEM_LOAD_16dp256b4xESY_NSZ_INS10_ILi2ELi4ELi3EEES13_NSR_INS5_IJS14_S1H_EEENS5_IJS1H_SB_EEEEEEENS4_17SM75_U32x4_LDSM_NENS4_14SM90_TMA_STOREES1Y_NS4_17SM90_U32x4_STSM_NENS4_39AutoVectorizingCopyWithAssumedAlignmentILi128EEEEEEvvEEEEvNT_6ParamsE,"",@"SHT_CUDA_INFO"
	.sectionflags	@""
	.align	4


	//----- nvinfo : EIATTR_CUDA_API_VERSION
	.align		4
        /*0000*/ 	.byte	0x04, 0x37
        /*0002*/ 	.short	(.L_31 - .L_30)
.L_30:
        /*0004*/ 	.word	0x00000082


	//----- nvinfo : EIATTR_KPARAM_INFO
	.align		4
.L_31:
        /*0008*/ 	.byte	0x04, 0x17
        /*000a*/ 	.short	(.L_33 - .L_32)
.L_32:
        /*000c*/ 	.word	0x00000000
        /*0010*/ 	.short	0x0000
        /*0012*/ 	.short	0x0000
        /*0014*/ 	.byte	0x00, 0xf0, 0x01, 0x20


	//----- nvinfo : EIATTR_AT_ENTRY_FRAGMENTS
	.align		4
.L_33:
        /*0018*/ 	.byte	0x04, 0x4f
        /*001a*/ 	.short	(.L_35 - .L_34)


	//   ....[0]....
.L_34:
        /*001c*/ 	.word	0x00000006


	//----- nvinfo : EIATTR_RESERVED_SMEM_USED
	.align		4
.L_35:
        /*0020*/ 	.byte	0x01, 0x41
	.zero		2


	//----- nvinfo : EIATTR_SPARSE_MMA_MASK
	.align		4
        /*0024*/ 	.byte	0x03, 0x50
        /*0026*/ 	.short	0x0000


	//----- nvinfo : EIATTR_TCGEN05_1CTA_USED
	.align		4
        /*0028*/ 	.byte	0x01, 0x51
	.zero		2


	//----- nvinfo : EIATTR_MAXREG_COUNT
	.align		4
        /*002c*/ 	.byte	0x03, 0x1b
        /*002e*/ 	.short	0x00ff


	//----- nvinfo : EIATTR_NUM_BARRIERS
	.align		4
        /*0030*/ 	.byte	0x02, 0x4c
        /*0032*/ 	.byte	0x07
	.zero		1


	//----- nvinfo : EIATTR_EXTERNS
	.align		4
        /*0034*/ 	.byte	0x04, 0x0f
        /*0036*/ 	.short	(.L_37 - .L_36)


	//   ....[0]....
	.align		4
.L_36:
        /*0038*/ 	.word	index@(__assertfail)


	//----- nvinfo : EIATTR_MERCURY_ISA_VERSION
	.align		4
.L_37:
        /*003c*/ 	.byte	0x03, 0x5f
        /*003e*/ 	.short	0x0101


	//----- nvinfo : EIATTR_INT_WARP_WIDE_INSTR_OFFSETS
	.align		4
        /*0040*/ 	.byte	0x04, 0x31
        /*0042*/ 	.short	(.L_39 - .L_38)


	//   ....[0]....
.L_38:
        /*0044*/ 	.word	0x00001e10


	//   ....[1]....
        /*0048*/ 	.word	0x00003950


	//   ....[2]....
        /*004c*/ 	.word	0x00003970


	//   ....[3]....
        /*0050*/ 	.word	0x000039a0


	//   ....[4]....
        /*0054*/ 	.word	0x000042e0


	//   ....[5]....
        /*0058*/ 	.word	0x00004350


	//   ....[6]....
        /*005c*/ 	.word	0x00004430


	//   ....[7]....
        /*0060*/ 	.word	0x000044b0


	//   ....[8]....
        /*0064*/ 	.word	0x000045c0


	//   ....[9]....
        /*0068*/ 	.word	0x00004650


	//   ....[10]....
        /*006c*/ 	.word	0x00004830


	//   ....[11]....
        /*0070*/ 	.word	0x00004990


	//----- nvinfo : EIATTR_COOP_GROUP_MASK_REGIDS
	.align		4
.L_39:
        /*0074*/ 	.byte	0x04, 0x29
        /*0076*/ 	.short	(.L_41 - .L_40)


	//   ....[0]....
.L_40:
        /*0078*/ 	.word	0xffffffff


	//   ....[1]....
        /*007c*/ 	.word	0xffffffff


	//   ....[2]....
        /*0080*/ 	.word	0xffffffff


	//   ....[3]....
        /*0084*/ 	.word	0xffffffff


	//   ....[4]....
        /*0088*/ 	.word	0xffffffff


	//   ....[5]....
        /*008c*/ 	.word	0xffffffff


	//   ....[6]....
        /*0090*/ 	.word	0xffffffff


	//   ....[7]....
        /*0094*/ 	.word	0xffffffff


	//   ....[8]....
        /*0098*/ 	.word	0xffffffff


	//   ....[9]....
        /*009c*/ 	.word	0xffffffff


	//   ....[10]....
        /*00a0*/ 	.word	0xffffffff


	//   ....[11]....
        /*00a4*/ 	.word	0xffffffff


	//   ....[12]....
        /*00a8*/ 	.word	0xffffffff


	//----- nvinfo : EIATTR_COOP_GROUP_INSTR_OFFSETS
	.align		4
.L_41:
        /*00ac*/ 	.byte	0x04, 0x28
        /*00ae*/ 	.short	(.L_43 - .L_42)


	//   ....[0]....
.L_42:
        /*00b0*/ 	.word	0x00000090


	//   ....[1]....
        /*00b4*/ 	.word	0x000004d0


	//   ....[2]....
        /*00b8*/ 	.word	0x00000660


	//   ....[3]....
        /*00bc*/ 	.word	0x00000800


	//   ....[4]....
        /*00c0*/ 	.word	0x00000900


	//   ....[5]....
        /*00c4*/ 	.word	0x00000a70


	//   ....[6]....
        /*00c8*/ 	.word	0x00000c10


	//   ....[7]....
        /*00cc*/ 	.word	0x00001cf0


	//   ....[8]....
        /*00d0*/ 	.word	0x00002b60


	//   ....[9]....
        /*00d4*/ 	.word	0x00002d70


	//   ....[10]....
        /*00d8*/ 	.word	0x00002da0


	//   ....[11]....
        /*00dc*/ 	.word	0x00003830


	//   ....[12]....
        /*00e0*/ 	.word	0x00003a60


	//----- nvinfo : EIATTR_VRC_CTA_INIT_COUNT
	.align		4
.L_43:
        /*00e4*/ 	.byte	0x02, 0x4a
        /*00e6*/ 	.byte	0x80
	.zero		1


	//----- nvinfo : EIATTR_SYSCALL_OFFSETS
	.align		4
        /*00e8*/ 	.byte	0x04, 0x46
        /*00ea*/ 	.short	(.L_45 - .L_44)


	//   ....[0]....
.L_44:
        /*00ec*/ 	.word	0x00005440


	//   ....[1]....
        /*00f0*/ 	.word	0x00005530


	//   ....[2]....
        /*00f4*/ 	.word	0x00005c90


	//   ....[3]....
        /*00f8*/ 	.word	0x00006540


	//   ....[4]....
        /*00fc*/ 	.word	0x00006dc0


	//   ....[5]....
        /*0100*/ 	.word	0x00007640


	//----- nvinfo : EIATTR_MBARRIER_INSTR_OFFSETS
	.align		4
.L_45:
        /*0104*/ 	.byte	0x04, 0x39
        /*0106*/ 	.short	(.L_47 - .L_46)


	//   ....[0]....
.L_46:
        /*0108*/ 	.word	0x000005b0
        /*010c*/ 	.word	0x000000ff
        /*0110*/ 	.word	0x00000000
        /*0114*/ 	.short	0x0100
        /*0116*/ 	.byte	0x05
	.zero		1


	//   ....[1]....
        /*0118*/ 	.word	0x000005c0
        /*011c*/ 	.word	0x000000ff
        /*0120*/ 	.word	0x00000028
        /*0124*/ 	.short	0x0100
        /*0126*/ 	.byte	0x05
	.zero		1


	//   ....[2]....
        /*0128*/ 	.word	0x000005d0
        /*012c*/ 	.word	0x000000ff
        /*0130*/ 	.word	0x00000008
        /*0134*/ 	.short	0x0100
        /*0136*/ 	.byte	0x05
	.zero		1


	//   ....[3]....
        /*0138*/ 	.word	0x000005e0
        /*013c*/ 	.word	0x000000ff
        /*0140*/ 	.word	0x00000030
        /*0144*/ 	.short	0x0100
        /*0146*/ 	.byte	0x05
	.zero		1


	//   ....[4]....
        /*0148*/ 	.word	0x000005f0
        /*014c*/ 	.word	0x000000ff
        /*0150*/ 	.word	0x00000010
        /*0154*/ 	.short	0x0100
        /*0156*/ 	.byte	0x05
	.zero		1


	//   ....[5]....
        /*0158*/ 	.word	0x00000600
        /*015c*/ 	.word	0x000000ff
        /*0160*/ 	.word	0x00000038
        /*0164*/ 	.short	0x0100
        /*0166*/ 	.byte	0x05
	.zero		1


	//   ....[6]....
        /*0168*/ 	.word	0x00000610
        /*016c*/ 	.word	0x000000ff
        /*0170*/ 	.word	0x00000018
        /*0174*/ 	.short	0x0100
        /*0176*/ 	.byte	0x05
	.zero		1


	//   ....[7]....
        /*0178*/ 	.word	0x00000620
        /*017c*/ 	.word	0x000000ff
        /*0180*/ 	.word	0x00000040
        /*0184*/ 	.short	0x0100
        /*0186*/ 	.byte	0x05
	.zero		1


	//   ....[8]....
        /*0188*/ 	.word	0x00000630
        /*018c*/ 	.word	0x000000ff
        /*0190*/ 	.word	0x00000020
        /*0194*/ 	.short	0x0100
        /*0196*/ 	.byte	0x05
	.zero		1


	//   ....[9]....
        /*0198*/ 	.word	0x00000640
        /*019c*/ 	.word	0x000000ff
        /*01a0*/ 	.word	0x00000048
        /*01a4*/ 	.short	0x0100
        /*01a6*/ 	.byte	0x05
	.zero		1


	//   ....[10]....
        /*01a8*/ 	.word	0x00000770
        /*01ac*/ 	.word	0x000000ff
        /*01b0*/ 	.word	0x00000050
        /*01b4*/ 	.short	0x0100
        /*01b6*/ 	.byte	0x07
	.zero		1


	//   ....[11]....
        /*01b8*/ 	.word	0x00000780
        /*01bc*/ 	.word	0x000000ff
        /*01c0*/ 	.word	0x00000070
        /*01c4*/ 	.short	0x0100
        /*01c6*/ 	.byte	0x07
	.zero		1


	//   ....[12]....
        /*01c8*/ 	.word	0x00000790
        /*01cc*/ 	.word	0x000000ff
        /*01d0*/ 	.word	0x00000058
        /*01d4*/ 	.short	0x0100
        /*01d6*/ 	.byte	0x07
	.zero		1


	//   ....[13]....
        /*01d8*/ 	.word	0x000007a0
        /*01dc*/ 	.word	0x000000ff
        /*01e0*/ 	.word	0x00000078
        /*01e4*/ 	.short	0x0100
        /*01e6*/ 	.byte	0x07
	.zero		1


	//   ....[14]....
        /*01e8*/ 	.word	0x000007b0
        /*01ec*/ 	.word	0x000000ff
        /*01f0*/ 	.word	0x00000060
        /*01f4*/ 	.short	0x0100
        /*01f6*/ 	.byte	0x07
	.zero		1


	//   ....[15]....
        /*01f8*/ 	.word	0x000007c0
        /*01fc*/ 	.word	0x000000ff
        /*0200*/ 	.word	0x00000080
        /*0204*/ 	.short	0x0100
        /*0206*/ 	.byte	0x07
	.zero		1


	//   ....[16]....
        /*0208*/ 	.word	0x000007d0
        /*020c*/ 	.word	0x000000ff
        /*0210*/ 	.word	0x00000068
        /*0214*/ 	.short	0x0100
        /*0216*/ 	.byte	0x07
	.zero		1


	//   ....[17]....
        /*0218*/ 	.word	0x000007e0
        /*021c*/ 	.word	0x000000ff
        /*0220*/ 	.word	0x00000088
        /*0224*/ 	.short	0x0100
        /*0226*/ 	.byte	0x07
	.zero		1


	//   ....[18]....
        /*0228*/ 	.word	0x000008d0
        /*022c*/ 	.word	0x000000ff
        /*0230*/ 	.word	0x00000090
        /*0234*/ 	.short	0x0100
        /*0236*/ 	.byte	0x05
	.zero		1


	//   ....[19]....
        /*0238*/ 	.word	0x000008e0
        /*023c*/ 	.word	0x000000ff
        /*0240*/ 	.word	0x00000098
        /*0244*/ 	.short	0x0100
        /*0246*/ 	.byte	0x05
	.zero		1


	//   ....[20]....
        /*0248*/ 	.word	0x00000a20
        /*024c*/ 	.word	0x000000ff
        /*0250*/ 	.word	0x000000a0
        /*0254*/ 	.short	0x0100
        /*0256*/ 	.byte	0x05
	.zero		1


	//   ....[21]....
        /*0258*/ 	.word	0x00000a30
        /*025c*/ 	.word	0x000000ff
        /*0260*/ 	.word	0x000000b0
        /*0264*/ 	.short	0x0100
        /*0266*/ 	.byte	0x05
	.zero		1


	//   ....[22]....
        /*0268*/ 	.word	0x00000a40
        /*026c*/ 	.word	0x000000ff
        /*0270*/ 	.word	0x000000a8
        /*0274*/ 	.short	0x0100
        /*0276*/ 	.byte	0x05
	.zero		1


	//   ....[23]....
        /*0278*/ 	.word	0x00000a50
        /*027c*/ 	.word	0x000000ff
        /*0280*/ 	.word	0x000000b8
        /*0284*/ 	.short	0x0100
        /*0286*/ 	.byte	0x05
	.zero		1


	//   ....[24]....
        /*0288*/ 	.word	0x00000b80
        /*028c*/ 	.word	0x000000ff
        /*0290*/ 	.word	0x000000c0
        /*0294*/ 	.short	0x0100
        /*0296*/ 	.byte	0x07
	.zero		1


	//   ....[25]....
        /*0298*/ 	.word	0x00000b90
        /*029c*/ 	.word	0x000000ff
        /*02a0*/ 	.word	0x000000e0
        /*02a4*/ 	.short	0x0100
        /*02a6*/ 	.byte	0x07
	.zero		1


	//   ....[26]....
        /*02a8*/ 	.word	0x00000ba0
        /*02ac*/ 	.word	0x000000ff
        /*02b0*/ 	.word	0x000000c8
        /*02b4*/ 	.short	0x0100
        /*02b6*/ 	.byte	0x07
	.zero		1


	//   ....[27]....
        /*02b8*/ 	.word	0x00000bb0
        /*02bc*/ 	.word	0x000000ff
        /*02c0*/ 	.word	0x000000e8
        /*02c4*/ 	.short	0x0100
        /*02c6*/ 	.byte	0x07
	.zero		1


	//   ....[28]....
        /*02c8*/ 	.word	0x00000bc0
        /*02cc*/ 	.word	0x000000ff
        /*02d0*/ 	.word	0x000000d0
        /*02d4*/ 	.short	0x0100
        /*02d6*/ 	.byte	0x07
	.zero		1


	//   ....[29]....
        /*02d8*/ 	.word	0x00000bd0
        /*02dc*/ 	.word	0x000000ff
        /*02e0*/ 	.word	0x000000f0
        /*02e4*/ 	.short	0x0100
        /*02e6*/ 	.byte	0x07
	.zero		1


	//   ....[30]....
        /*02e8*/ 	.word	0x00000be0
        /*02ec*/ 	.word	0x000000ff
        /*02f0*/ 	.word	0x000000d8
        /*02f4*/ 	.short	0x0100
        /*02f6*/ 	.byte	0x07
	.zero		1


	//   ....[31]....
        /*02f8*/ 	.word	0x00000bf0
        /*02fc*/ 	.word	0x000000ff
        /*0300*/ 	.word	0x000000f8
        /*0304*/ 	.short	0x0100
        /*0306*/ 	.byte	0x07
	.zero		1


	//   ....[32]....
        /*0308*/ 	.word	0x00000ce0
        /*030c*/ 	.word	0x000000ff
        /*0310*/ 	.word	0x00000100
        /*0314*/ 	.short	0x0100
        /*0316*/ 	.byte	0x05
	.zero		1


	//   ....[33]....
        /*0318*/ 	.word	0x00000cf0
        /*031c*/ 	.word	0x000000ff
        /*0320*/ 	.word	0x00000110
        /*0324*/ 	.short	0x0100
        /*0326*/ 	.byte	0x05
	.zero		1


	//   ....[34]....
        /*0328*/ 	.word	0x00000d00
        /*032c*/ 	.word	0x000000ff
        /*0330*/ 	.word	0x00000108
        /*0334*/ 	.short	0x0100
        /*0336*/ 	.byte	0x05
	.zero		1


	//   ....[35]....
        /*0338*/ 	.word	0x00000d10
        /*033c*/ 	.word	0x000000ff
        /*0340*/ 	.word	0x00000118
        /*0344*/ 	.short	0x0100
        /*0346*/ 	.byte	0x05
	.zero		1


	//   ....[36]....
        /*0348*/ 	.word	0x000015f0
        /*034c*/ 	.word	0x00000003
        /*0350*/ 	.word	0x00000110
        /*0354*/ 	.short	0x010a
        /*0356*/ 	.byte	0xff
	.zero		1


	//   ....[37]....
        /*0358*/ 	.word	0x00001620
        /*035c*/ 	.word	0x00000003
        /*0360*/ 	.word	0x00000100
        /*0364*/ 	.short	0x0101
        /*0366*/ 	.byte	0xff
	.zero		1


	//   ....[38]....
        /*0368*/ 	.word	0x000016f0
        /*036c*/ 	.word	0x000000ff
        /*0370*/ 	.word	0x00000028
        /*0374*/ 	.short	0x010a
        /*0376*/ 	.byte	0x08
	.zero		1


	//   ....[39]....
        /*0378*/ 	.word	0x00001790
        /*037c*/ 	.word	0x000000ff
        /*0380*/ 	.word	0x00000028
        /*0384*/ 	.short	0x010a
        /*0386*/ 	.byte	0x21
	.zero		1


	//   ....[40]....
        /*0388*/ 	.word	0x000018e0
        /*038c*/ 	.word	0x000000ff
        /*0390*/ 	.word	0x00000028
        /*0394*/ 	.short	0x010a
        /*0396*/ 	.byte	0x08
	.zero		1


	//   ....[41]....
        /*0398*/ 	.word	0x000019f0
        /*039c*/ 	.word	0x000000ff
        /*03a0*/ 	.word	0x00000098
        /*03a4*/ 	.short	0x0101
        /*03a6*/ 	.byte	0x04
	.zero		1


	//   ....[42]....
        /*03a8*/ 	.word	0x00001a10
        /*03ac*/ 	.word	0x000000ff
        /*03b0*/ 	.word	0x00000028
        /*03b4*/ 	.short	0x010a
        /*03b6*/ 	.byte	0x08
	.zero		1


	//   ....[43]....
        /*03b8*/ 	.word	0x00001a90
        /*03bc*/ 	.word	0x000000ff
        /*03c0*/ 	.word	0x00000028
        /*03c4*/ 	.short	0x010a
        /*03c6*/ 	.byte	0x11
	.zero		1


	//   ....[44]....
        /*03c8*/ 	.word	0x00001be0
        /*03cc*/ 	.word	0x000000ff
        /*03d0*/ 	.word	0x00000028
        /*03d4*/ 	.short	0x010a
        /*03d6*/ 	.byte	0x08
	.zero		1


	//   ....[45]....
        /*03d8*/ 	.word	0x00001d20
        /*03dc*/ 	.word	0x00000002
        /*03e0*/ 	.word	0x000000a0
        /*03e4*/ 	.short	0x010a
        /*03e6*/ 	.byte	0xff
	.zero		1


	//   ....[46]....
        /*03e8*/ 	.word	0x00001de0
        /*03ec*/ 	.word	0x00000002
        /*03f0*/ 	.word	0x00000000
        /*03f4*/ 	.short	0x0101
        /*03f6*/ 	.byte	0xff
	.zero		1


	//   ....[47]....
        /*03f8*/ 	.word	0x00002340
        /*03fc*/ 	.word	0x000000ff
        /*0400*/ 	.word	0x00000000
        /*0404*/ 	.short	0x010a
        /*0406*/ 	.byte	0x05
	.zero		1


	//   ....[48]....
        /*0408*/ 	.word	0x000023d0
        /*040c*/ 	.word	0x000000ff
        /*0410*/ 	.word	0x00000000
        /*0414*/ 	.short	0x010a
        /*0416*/ 	.byte	0x05
	.zero		1


	//   ....[49]....
        /*0418*/ 	.word	0x00002460
        /*041c*/ 	.word	0x000000ff
        /*0420*/ 	.word	0x00000000
        /*0424*/ 	.short	0x010a
        /*0426*/ 	.byte	0x05
	.zero		1


	//   ....[50]....
        /*0428*/ 	.word	0x000024f0
        /*042c*/ 	.word	0x000000ff
        /*0430*/ 	.word	0x00000000
        /*0434*/ 	.short	0x010a
        /*0436*/ 	.byte	0x05
	.zero		1


	//   ....[51]....
        /*0438*/ 	.word	0x00002590
        /*043c*/ 	.word	0x00000000
        /*0440*/ 	.word	0x00000000
        /*0444*/ 	.short	0x010a
        /*0446*/ 	.byte	0xff
	.zero		1


	//   ....[52]....
        /*0448*/ 	.word	0x000026b0
        /*044c*/ 	.word	0x00000000
        /*0450*/ 	.word	0x00000100
        /*0454*/ 	.short	0x010a
        /*0456*/ 	.byte	0xff
	.zero		1


	//   ....[53]....
        /*0458*/ 	.word	0x00002710
        /*045c*/ 	.word	0x00000004
        /*0460*/ 	.word	0x00000000
        /*0464*/ 	.short	0x0101
        /*0466*/ 	.byte	0xff
	.zero		1


	//   ....[54]....
        /*0468*/ 	.word	0x00002730
        /*046c*/ 	.word	0x000000ff
        /*0470*/ 	.word	0x000000b0
        /*0474*/ 	.short	0x010a
        /*0476*/ 	.byte	0x05
	.zero		1


	//   ....[55]....
        /*0478*/ 	.word	0x00002850
        /*047c*/ 	.word	0x00000000
        /*0480*/ 	.word	0x000000a0
        /*0484*/ 	.short	0x010a
        /*0486*/ 	.byte	0xff
	.zero		1


	//   ....[56]....
        /*0488*/ 	.word	0x00002960
        /*048c*/ 	.word	0x00000000
        /*0490*/ 	.word	0x00000000
        /*0494*/ 	.short	0x0101
        /*0496*/ 	.byte	0xff
	.zero		1


	//   ....[57]....
        /*0498*/ 	.word	0x000029f0
        /*049c*/ 	.word	0x000000ff
        /*04a0*/ 	.word	0x000000b0
        /*04a4*/ 	.short	0x0106
        /*04a6*/ 	.byte	0x05
	.zero		1


	//   ....[58]....
        /*04a8*/ 	.word	0x00002a10
        /*04ac*/ 	.word	0x000000ff
        /*04b0*/ 	.word	0x000000b0
        /*04b4*/ 	.short	0x010a
        /*04b6*/ 	.byte	0x05
	.zero		1


	//   ....[59]....
        /*04b8*/ 	.word	0x00002aa0
        /*04bc*/ 	.word	0x000000ff
        /*04c0*/ 	.word	0x000000b0
        /*04c4*/ 	.short	0x0106
        /*04c6*/ 	.byte	0x04
	.zero		1


	//   ....[60]....
        /*04c8*/ 	.word	0x00002ae0
        /*04cc*/ 	.word	0x00000000
        /*04d0*/ 	.word	0x000000b0
        /*04d4*/ 	.short	0x010a
        /*04d6*/ 	.byte	0xff
	.zero		1


	//   ....[61]....
        /*04d8*/ 	.word	0x00003020
        /*04dc*/ 	.word	0x00000000
        /*04e0*/ 	.word	0x000000a0
        /*04e4*/ 	.short	0x010a
        /*04e6*/ 	.byte	0xff
	.zero		1


	//   ....[62]....
        /*04e8*/ 	.word	0x00003120
        /*04ec*/ 	.word	0x00000003
        /*04f0*/ 	.word	0x00000000
        /*04f4*/ 	.short	0x0101
        /*04f6*/ 	.byte	0xff
	.zero		1


	//   ....[63]....
        /*04f8*/ 	.word	0x00003130
        /*04fc*/ 	.word	0x000000ff
        /*0500*/ 	.word	0x00000000
        /*0504*/ 	.short	0x010a
        /*0506*/ 	.byte	0x06
	.zero		1


	//   ....[64]....
        /*0508*/ 	.word	0x000031b0
        /*050c*/ 	.word	0x000000ff
        /*0510*/ 	.word	0x000000e0
        /*0514*/ 	.short	0x010a
        /*0516*/ 	.byte	0x07
	.zero		1


	//   ....[65]....
        /*0518*/ 	.word	0x00003290
        /*051c*/ 	.word	0x000000ff
        /*0520*/ 	.word	0x00000000
        /*0524*/ 	.short	0x010a
        /*0526*/ 	.byte	0x06
	.zero		1


	//   ....[66]....
        /*0528*/ 	.word	0x000033c0
        /*052c*/ 	.word	0x000000ff
        /*0530*/ 	.word	0x00000000
        /*0534*/ 	.short	0x010a
        /*0536*/ 	.byte	0x1a
	.zero		1


	//   ....[67]....
        /*0538*/ 	.word	0x00003660
        /*053c*/ 	.word	0x000000ff
        /*0540*/ 	.word	0x00000000
        /*0544*/ 	.short	0x010a
        /*0546*/ 	.byte	0x06
	.zero		1


	//   ....[68]....
        /*0548*/ 	.word	0x000036f0
        /*054c*/ 	.word	0x000000ff
        /*0550*/ 	.word	0x00000000
        /*0554*/ 	.short	0x010a
        /*0556*/ 	.byte	0x06
	.zero		1


	//   ....[69]....
        /*0558*/ 	.word	0x00003780
        /*055c*/ 	.word	0x000000ff
        /*0560*/ 	.word	0x00000000
        /*0564*/ 	.short	0x010a
        /*0566*/ 	.byte	0x06
	.zero		1


	//   ....[70]....
        /*0568*/ 	.word	0x00003810
        /*056c*/ 	.word	0x000000ff
        /*0570*/ 	.word	0x00000000
        /*0574*/ 	.short	0x010a
        /*0576*/ 	.byte	0x07
	.zero		1


	//   ....[71]....
        /*0578*/ 	.word	0x00003c90
        /*057c*/ 	.word	0x00000000
        /*0580*/ 	.word	0x000000a0
        /*0584*/ 	.short	0x010a
        /*0586*/ 	.byte	0xff
	.zero		1


	//   ....[72]....
        /*0588*/ 	.word	0x00003d50
        /*058c*/ 	.word	0x00000000
        /*0590*/ 	.word	0x00000000
        /*0594*/ 	.short	0x0101
        /*0596*/ 	.byte	0xff
	.zero		1


	//   ....[73]....
        /*0598*/ 	.word	0x00004070
        /*059c*/ 	.word	0x000000ff
        /*05a0*/ 	.word	0x00000098
        /*05a4*/ 	.short	0x010a
        /*05a6*/ 	.byte	0x07
	.zero		1


	//   ....[74]....
        /*05a8*/ 	.word	0x00004260
        /*05ac*/ 	.word	0x000000ff
        /*05b0*/ 	.word	0x00000070
        /*05b4*/ 	.short	0x010a
        /*05b6*/ 	.byte	0x07
	.zero		1


	//   ....[75]....
        /*05b8*/ 	.word	0x000043d0
        /*05bc*/ 	.word	0x000000ff
        /*05c0*/ 	.word	0x00000050
        /*05c4*/ 	.short	0x010b
        /*05c6*/ 	.byte	0x07
	.zero		1


	//   ....[76]....
        /*05c8*/ 	.word	0x000043e0
        /*05cc*/ 	.word	0x000000ff
        /*05d0*/ 	.word	0x00000000
        /*05d4*/ 	.short	0x0101
        /*05d6*/ 	.byte	0x08
	.zero		1


	//   ....[77]....
        /*05d8*/ 	.word	0x00004400
        /*05dc*/ 	.word	0x000000ff
        /*05e0*/ 	.word	0x00000078
        /*05e4*/ 	.short	0x010a
        /*05e6*/ 	.byte	0x07
	.zero		1


	//   ....[78]....
        /*05e8*/ 	.word	0x00004560
        /*05ec*/ 	.word	0x000000ff
        /*05f0*/ 	.word	0x00000058
        /*05f4*/ 	.short	0x010b
        /*05f6*/ 	.byte	0x07
	.zero		1


	//   ....[79]....
        /*05f8*/ 	.word	0x00004570
        /*05fc*/ 	.word	0x000000ff
        /*0600*/ 	.word	0x00000000
        /*0604*/ 	.short	0x0101
        /*0606*/ 	.byte	0x08
	.zero		1


	//   ....[80]....
        /*0608*/ 	.word	0x00004580
        /*060c*/ 	.word	0x000000ff
        /*0610*/ 	.word	0x00000080
        /*0614*/ 	.short	0x010a
        /*0616*/ 	.byte	0x07
	.zero		1


	//   ....[81]....
        /*0618*/ 	.word	0x00004720
        /*061c*/ 	.word	0x000000ff
        /*0620*/ 	.word	0x00000060
        /*0624*/ 	.short	0x010b
        /*0626*/ 	.byte	0x07
	.zero		1


	//   ....[82]....
        /*0628*/ 	.word	0x00004790
        /*062c*/ 	.word	0x000000ff
        /*0630*/ 	.word	0x00000000
        /*0634*/ 	.short	0x0101
        /*0636*/ 	.byte	0x08
	.zero		1


	//   ....[83]....
        /*0638*/ 	.word	0x000047c0
        /*063c*/ 	.word	0x000000ff
        /*0640*/ 	.word	0x00000088
        /*0644*/ 	.short	0x010a
        /*0646*/ 	.byte	0x07
	.zero		1


	//   ....[84]....
        /*0648*/ 	.word	0x000049d0
        /*064c*/ 	.word	0x000000ff
        /*0650*/ 	.word	0x00000068
        /*0654*/ 	.short	0x010b
        /*0656*/ 	.byte	0x07
	.zero		1


	//   ....[85]....
        /*0658*/ 	.word	0x000049f0
        /*065c*/ 	.word	0x000000ff
        /*0660*/ 	.word	0x00000000
        /*0664*/ 	.short	0x0101
        /*0666*/ 	.byte	0x0d
	.zero		1


	//   ....[86]....
        /*0668*/ 	.word	0x00004a20
        /*066c*/ 	.word	0x000000ff
        /*0670*/ 	.word	0x00000070
        /*0674*/ 	.short	0x010a
        /*0676*/ 	.byte	0x07
	.zero		1


	//   ....[87]....
        /*0678*/ 	.word	0x00004a40
        /*067c*/ 	.word	0x000000ff
        /*0680*/ 	.word	0x00000078
        /*0684*/ 	.short	0x010a
        /*0686*/ 	.byte	0x07
	.zero		1


	//   ....[88]....
        /*0688*/ 	.word	0x00004a60
        /*068c*/ 	.word	0x000000ff
        /*0690*/ 	.word	0x00000080
        /*0694*/ 	.short	0x010a
        /*0696*/ 	.byte	0x07
	.zero		1


	//   ....[89]....
        /*0698*/ 	.word	0x00004aa0
        /*069c*/ 	.word	0x00000000
        /*06a0*/ 	.word	0x00000088
        /*06a4*/ 	.short	0x010a
        /*06a6*/ 	.byte	0xff
	.zero		1


	//   ....[90]....
        /*06a8*/ 	.word	0x00004e00
        /*06ac*/ 	.word	0x00000000
        /*06b0*/ 	.word	0x000000a0
        /*06b4*/ 	.short	0x010a
        /*06b6*/ 	.byte	0xff
	.zero		1


	//   ....[91]....
        /*06b8*/ 	.word	0x00004f10
        /*06bc*/ 	.word	0x00000000
        /*06c0*/ 	.word	0x00000000
        /*06c4*/ 	.short	0x0101
        /*06c6*/ 	.byte	0xff
	.zero		1


	//   ....[92]....
        /*06c8*/ 	.word	0x00005970
        /*06cc*/ 	.word	0x000000ff
        /*06d0*/ 	.word	0x00000050
        /*06d4*/ 	.short	0x010a
        /*06d6*/ 	.byte	0x30
	.zero		1


	//   ....[93]....
        /*06d8*/ 	.word	0x000059e0
        /*06dc*/ 	.word	0x0000004f
        /*06e0*/ 	.word	0x000000c0
        /*06e4*/ 	.short	0x010a
        /*06e6*/ 	.byte	0xff
	.zero		1


	//   ....[94]....
        /*06e8*/ 	.word	0x00005a90
        /*06ec*/ 	.word	0x000000ff
        /*06f0*/ 	.word	0x00000050
        /*06f4*/ 	.short	0x010a
        /*06f6*/ 	.byte	0x30
	.zero		1


	//   ....[95]....
        /*06f8*/ 	.word	0x00005b70
        /*06fc*/ 	.word	0x0000004f
        /*0700*/ 	.word	0x000000c0
        /*0704*/ 	.short	0x010a
        /*0706*/ 	.byte	0xff
	.zero		1


	//   ....[96]....
        /*0708*/ 	.word	0x000062a0
        /*070c*/ 	.word	0x00000000
        /*0710*/ 	.word	0x00000000
        /*0714*/ 	.short	0x0101
        /*0716*/ 	.byte	0xff
	.zero		1


	//   ....[97]....
        /*0718*/ 	.word	0x000062b0
        /*071c*/ 	.word	0x00000003
        /*0720*/ 	.word	0x00000050
        /*0724*/ 	.short	0x010a
        /*0726*/ 	.byte	0xff
	.zero		1


	//   ....[98]....
        /*0728*/ 	.word	0x00006370
        /*072c*/ 	.word	0x00000003
        /*0730*/ 	.word	0x00000050
        /*0734*/ 	.short	0x010a
        /*0736*/ 	.byte	0xff
	.zero		1


	//   ....[99]....
        /*0738*/ 	.word	0x00006b20
        /*073c*/ 	.word	0x00000026
        /*0740*/ 	.word	0x00000000
        /*0744*/ 	.short	0x0101
        /*0746*/ 	.byte	0xff
	.zero		1


	//   ....[100]....
        /*0748*/ 	.word	0x00006b40
        /*074c*/ 	.word	0x00000053
        /*0750*/ 	.word	0x00000050
        /*0754*/ 	.short	0x010a
        /*0756*/ 	.byte	0xff
	.zero		1


	//   ....[101]....
        /*0758*/ 	.word	0x00006bf0
        /*075c*/ 	.word	0x00000053
        /*0760*/ 	.word	0x00000050
        /*0764*/ 	.short	0x010a
        /*0766*/ 	.byte	0xff
	.zero		1


	//   ....[102]....
        /*0768*/ 	.word	0x000073a0
        /*076c*/ 	.word	0x00000026
        /*0770*/ 	.word	0x00000000
        /*0774*/ 	.short	0x0101
        /*0776*/ 	.byte	0xff
	.zero		1


	//   ....[103]....
        /*0778*/ 	.word	0x000073c0
        /*077c*/ 	.word	0x00000058
        /*0780*/ 	.word	0x00000050
        /*0784*/ 	.short	0x010a
        /*0786*/ 	.byte	0xff
	.zero		1


	//   ....[104]....
        /*0788*/ 	.word	0x00007470
        /*078c*/ 	.word	0x00000058
        /*0790*/ 	.word	0x00000050
        /*0794*/ 	.short	0x010a
        /*0796*/ 	.byte	0xff
	.zero		1


	//   ....[105]....
        /*0798*/ 	.word	0x000077a0
        /*079c*/ 	.word	0x000000ff
        /*07a0*/ 	.word	0x00000000
        /*07a4*/ 	.short	0x0101
        /*07a6*/ 	.byte	0x05
	.zero		1


	//   ....[106]....
        /*07a8*/ 	.word	0x00007c80
        /*07ac*/ 	.word	0x00000002
        /*07b0*/ 	.word	0x00000000
        /*07b4*/ 	.short	0x0101
        /*07b6*/ 	.byte	0xff
	.zero		1


	//   ....[107]....
        /*07b8*/ 	.word	0x00007ef0
        /*07bc*/ 	.word	0x000000ff
        /*07c0*/ 	.word	0x00000000
        /*07c4*/ 	.short	0x0101
        /*07c6*/ 	.byte	0x04
	.zero		1


	//   ....[108]....
        /*07c8*/ 	.word	0x00007f10
        /*07cc*/ 	.word	0x00000003
        /*07d0*/ 	.word	0x00000110
        /*07d4*/ 	.short	0x010a
        /*07d6*/ 	.byte	0xff
	.zero		1


	//   ....[109]....
        /*07d8*/ 	.word	0x00007f70
        /*07dc*/ 	.word	0x00000002
        /*07e0*/ 	.word	0x00000028
        /*07e4*/ 	.short	0x010a
        /*07e6*/ 	.byte	0xff
	.zero		1


	//   ....[110]....
        /*07e8*/ 	.word	0x00007fd0
        /*07ec*/ 	.word	0x00000002
        /*07f0*/ 	.word	0x00000028
        /*07f4*/ 	.short	0x010a
        /*07f6*/ 	.byte	0xff
	.zero		1


	//   ....[111]....
        /*07f8*/ 	.word	0x00008020
        /*07fc*/ 	.word	0x00000002
        /*0800*/ 	.word	0x000000a0
        /*0804*/ 	.short	0x010a
        /*0806*/ 	.byte	0xff
	.zero		1


	//   ....[112]....
        /*0808*/ 	.word	0x00008080
        /*080c*/ 	.word	0x00000000
        /*0810*/ 	.word	0x00000000
        /*0814*/ 	.short	0x010a
        /*0816*/ 	.byte	0xff
	.zero		1


	//   ....[113]....
        /*0818*/ 	.word	0x000080e0
        /*081c*/ 	.word	0x00000000
        /*0820*/ 	.word	0x00000000
        /*0824*/ 	.short	0x010a
        /*0826*/ 	.byte	0xff
	.zero		1


	//   ....[114]....
        /*0828*/ 	.word	0x00008140
        /*082c*/ 	.word	0x00000000
        /*0830*/ 	.word	0x00000000
        /*0834*/ 	.short	0x010a
        /*0836*/ 	.byte	0xff
	.zero		1


	//   ....[115]....
        /*0838*/ 	.word	0x000081a0
        /*083c*/ 	.word	0x00000000
        /*0840*/ 	.word	0x00000000
        /*0844*/ 	.short	0x010a
        /*0846*/ 	.byte	0xff
	.zero		1


	//   ....[116]....
        /*0848*/ 	.word	0x000081f0
        /*084c*/ 	.word	0x00000000
        /*0850*/ 	.word	0x00000100
        /*0854*/ 	.short	0x010a
        /*0856*/ 	.byte	0xff
	.zero		1


	//   ....[117]....
        /*0858*/ 	.word	0x00008250
        /*085c*/ 	.word	0x00000000
        /*0860*/ 	.word	0x000000b0
        /*0864*/ 	.short	0x010a
        /*0866*/ 	.byte	0xff
	.zero		1


	//   ....[118]....
        /*0868*/ 	.word	0x000082a0
        /*086c*/ 	.word	0x00000000
        /*0870*/ 	.word	0x000000a0
        /*0874*/ 	.short	0x010a
        /*0876*/ 	.byte	0xff
	.zero		1


	//   ....[119]....
        /*0878*/ 	.word	0x00008300
        /*087c*/ 	.word	0x00000000
        /*0880*/ 	.word	0x000000b0
        /*0884*/ 	.short	0x010a
        /*0886*/ 	.byte	0xff
	.zero		1


	//   ....[120]....
        /*0888*/ 	.word	0x00008350
        /*088c*/ 	.word	0x00000000
        /*0890*/ 	.word	0x000000a0
        /*0894*/ 	.short	0x010a
        /*0896*/ 	.byte	0xff
	.zero		1


	//   ....[121]....
        /*0898*/ 	.word	0x000083b0
        /*089c*/ 	.word	0x00000003
        /*08a0*/ 	.word	0x000000e0
        /*08a4*/ 	.short	0x010a
        /*08a6*/ 	.byte	0xff
	.zero		1


	//   ....[122]....
        /*08a8*/ 	.word	0x00008410
        /*08ac*/ 	.word	0x00000000
        /*08b0*/ 	.word	0x00000000
        /*08b4*/ 	.short	0x010a
        /*08b6*/ 	.byte	0xff
	.zero		1


	//   ....[123]....
        /*08b8*/ 	.word	0x00008470
        /*08bc*/ 	.word	0x00000000
        /*08c0*/ 	.word	0x00000000
        /*08c4*/ 	.short	0x010a
        /*08c6*/ 	.byte	0xff
	.zero		1


	//   ....[124]....
        /*08c8*/ 	.word	0x000084d0
        /*08cc*/ 	.word	0x00000000
        /*08d0*/ 	.word	0x00000000
        /*08d4*/ 	.short	0x010a
        /*08d6*/ 	.byte	0xff
	.zero		1


	//   ....[125]....
        /*08d8*/ 	.word	0x00008530
        /*08dc*/ 	.word	0x00000000
        /*08e0*/ 	.word	0x00000000
        /*08e4*/ 	.short	0x010a
        /*08e6*/ 	.byte	0xff
	.zero		1


	//   ....[126]....
        /*08e8*/ 	.word	0x00008590
        /*08ec*/ 	.word	0x00000000
        /*08f0*/ 	.word	0x00000000
        /*08f4*/ 	.short	0x010a
        /*08f6*/ 	.byte	0xff
	.zero		1


	//   ....[127]....
        /*08f8*/ 	.word	0x000085e0
        /*08fc*/ 	.word	0x00000000
        /*0900*/ 	.word	0x000000a0
        /*0904*/ 	.short	0x010a
        /*0906*/ 	.byte	0xff
	.zero		1


	//   ....[128]....
        /*0908*/ 	.word	0x00008640
        /*090c*/ 	.word	0x00000000
        /*0910*/ 	.word	0x00000098
        /*0914*/ 	.short	0x010a
        /*0916*/ 	.byte	0xff
	.zero		1


	//   ....[129]....
        /*0918*/ 	.word	0x000086a0
        /*091c*/ 	.word	0x00000003
        /*0920*/ 	.word	0x00000070
        /*0924*/ 	.short	0x010a
        /*0926*/ 	.byte	0xff
	.zero		1


	//   ....[130]....
        /*0928*/ 	.word	0x00008700
        /*092c*/ 	.word	0x00000003
        /*0930*/ 	.word	0x00000078
        /*0934*/ 	.short	0x010a
        /*0936*/ 	.byte	0xff
	.zero		1


	//   ....[131]....
        /*0938*/ 	.word	0x00008760
        /*093c*/ 	.word	0x00000003
        /*0940*/ 	.word	0x00000080
        /*0944*/ 	.short	0x010a
        /*0946*/ 	.byte	0xff
	.zero		1


	//   ....[132]....
        /*0948*/ 	.word	0x000087c0
        /*094c*/ 	.word	0x00000003
        /*0950*/ 	.word	0x00000088
        /*0954*/ 	.short	0x010a
        /*0956*/ 	.byte	0xff
	.zero		1


	//   ....[133]....
        /*0958*/ 	.word	0x00008820
        /*095c*/ 	.word	0x00000000
        /*0960*/ 	.word	0x00000070
        /*0964*/ 	.short	0x010a
        /*0966*/ 	.byte	0xff
	.zero		1


	//   ....[134]....
        /*0968*/ 	.word	0x00008880
        /*096c*/ 	.word	0x00000000
        /*0970*/ 	.word	0x00000078
        /*0974*/ 	.short	0x010a
        /*0976*/ 	.byte	0xff
	.zero		1


	//   ....[135]....
        /*0978*/ 	.word	0x000088e0
        /*097c*/ 	.word	0x00000000
        /*0980*/ 	.word	0x00000080
        /*0984*/ 	.short	0x010a
        /*0986*/ 	.byte	0xff
	.zero		1


	//   ....[136]....
        /*0988*/ 	.word	0x00008930
        /*098c*/ 	.word	0x00000000
        /*0990*/ 	.word	0x000000a0
        /*0994*/ 	.short	0x010a
        /*0996*/ 	.byte	0xff
	.zero		1


	//   ....[137]....
        /*0998*/ 	.word	0x00008990
        /*099c*/ 	.word	0x00000002
        /*09a0*/ 	.word	0x00000050
        /*09a4*/ 	.short	0x010a
        /*09a6*/ 	.byte	0xff
	.zero		1


	//   ....[138]....
        /*09a8*/ 	.word	0x000089e0
        /*09ac*/ 	.word	0x0000004f
        /*09b0*/ 	.word	0x000000c0
        /*09b4*/ 	.short	0x010a
        /*09b6*/ 	.byte	0xff
	.zero		1


	//   ....[139]....
        /*09b8*/ 	.word	0x00008a30
        /*09bc*/ 	.word	0x00000003
        /*09c0*/ 	.word	0x00000050
        /*09c4*/ 	.short	0x010a
        /*09c6*/ 	.byte	0xff
	.zero		1


	//   ....[140]....
        /*09c8*/ 	.word	0x00008a80
        /*09cc*/ 	.word	0x00000053
        /*09d0*/ 	.word	0x00000050
        /*09d4*/ 	.short	0x010a
        /*09d6*/ 	.byte	0xff
	.zero		1


	//   ....[141]....
        /*09d8*/ 	.word	0x00008ad0
        /*09dc*/ 	.word	0x00000058
        /*09e0*/ 	.word	0x00000050
        /*09e4*/ 	.short	0x010a
        /*09e6*/ 	.byte	0xff
	.zero		1


	//----- nvinfo : EIATTR_NUM_MBARRIERS
	.align		4
.L_47:
        /*09e8*/ 	.byte	0x03, 0x38
        /*09ea*/ 	.short	0x0024


	//----- nvinfo : EIATTR_EXIT_INSTR_OFFSETS
	.align		4
        /*09ec*/ 	.byte	0x04, 0x1c
        /*09ee*/ 	.short	(.L_49 - .L_48)


	//   ....[0]....
.L_48:
        /*09f0*/ 	.word	0x000025c0


	//   ....[1]....
        /*09f4*/ 	.word	0x00002ab0


	//   ....[2]....
        /*09f8*/ 	.word	0x00002b10


	//   ....[3]....
        /*09fc*/ 	.word	0x00003a70


	//   ....[4]....
        /*0a00*/ 	.word	0x00004ad0


	//   ....[5]....
        /*0a04*/ 	.word	0x00004b10


	//   ....[6]....
        /*0a08*/ 	.word	0x00007de0


	//   ....[7]....
        /*0a0c*/ 	.word	0x00007e60


	//   ....[8]....
        /*0a10*/ 	.word	0x00007e90


	//   ....[9]....
        /*0a14*/ 	.word	0x00007f00


	//----- nvinfo : EIATTR_MAX_THREADS
	.align		4
.L_49:
        /*0a18*/ 	.byte	0x04, 0x05
        /*0a1a*/ 	.short	(.L_51 - .L_50)
.L_50:
        /*0a1c*/ 	.word	0x00000100
        /*0a20*/ 	.word	0x00000001
        /*0a24*/ 	.word	0x00000001


	//----- nvinfo : EIATTR_CRS_STACK_SIZE
	.align		4
.L_51:
        /*0a28*/ 	.byte	0x04, 0x1e
        /*0a2a*/ 	.short	(.L_53 - .L_52)
.L_52:
        /*0a2c*/ 	.word	0x00000000


	//----- nvinfo : EIATTR_CBANK_PARAM_SIZE
	.align		4
.L_53:
        /*0a30*/ 	.byte	0x03, 0x19
        /*0a32*/ 	.short	0x0800


	//----- nvinfo : EIATTR_PARAM_CBANK
	.align		4
        /*0a34*/ 	.byte	0x04, 0x0a
        /*0a36*/ 	.short	(.L_55 - .L_54)
	.align		4
.L_54:
        /*0a38*/ 	.word	index@(.nv.constant0._ZN7cutlass13device_kernelINS_4gemm6kernel13GemmUniversalIN4cute5tupleIJiiiiEEENS1_10collective13CollectiveMmaINS1_35MainloopSm100TmaUmmaWarpSpecializedILi5ELi2ELi4ENS5_IJNS4_1CILi1EEESB_SB_EEEEENS5_IJNSA_ILi64EEENSA_ILi128EEESE_EEENS_6half_tENS5_IJlSB_lEEESH_SI_NS4_8TiledMMAINS4_8MMA_AtomIJNS4_20SM100_MMA_F16BF16_SSISH_SH_fLi64ELi128ELNS4_4UMMA5MajorE0ELSN_0ELNSM_7ScaleInE0ELSO_0EEEEEENS4_6LayoutISC_NS5_IJNSA_ILi0EEESS_SS_EEEEENS5_IJNS4_10UnderscoreESV_SV_EEEEENS4_13SM90_TMA_LOADENS4_14ComposedLayoutINS4_7SwizzleILi3ELi4ELi3EEENS4_18smem_ptr_flag_bitsILi16EEENSR_INS5_IJNSA_ILi8EEESE_EEENS5_IJSE_SB_EEEEEEEvNS4_8identityESY_S18_vS19_EENS_8epilogue10collective18CollectiveEpilogueINS1B_23Sm100TmaWarpSpecializedILi4ELi2ELi16ELb1ELb0EEEJSG_NS5_IJNSR_ISE_SB_EENSR_INSA_ILi32EEESB_EEEEESH_SI_SH_SI_NS1B_6fusion15FusionCallbacksIS1F_NS1K_17LinearCombinationISH_fSH_fLNS_15FloatRoundStyleE2EEESG_S1J_JEEENS4_5SM1004TMEM4LOAD26SM100_TMEM_LOAD_16dp256b4xESY_NSZ_INS10_ILi2ELi4ELi3EEES13_NSR_INS5_IJS14_S1H_EEENS5_IJS1H_SB_EEEEEEENS4_17SM75_U32x4_LDSM_NENS4_14SM90_TMA_STOREES1Y_NS4_17SM90_U32x4_STSM_NENS4_39AutoVectorizingCopyWithAssumedAlignmentILi128EEEEEEvvEEEEvNT_6ParamsE)
        /*0a3c*/ 	.short	0x0380
        /*0a3e*/ 	.short	0x0800


	//----- nvinfo : EIATTR_SW_WAR
	.align		4
.L_55:
        /*0a40*/ 	.byte	0x04, 0x36
        /*0a42*/ 	.short	(.L_57 - .L_56)
.L_56:
        /*0a44*/ 	.word	0x00000008
.L_57:


//--------------------- .nv.callgraph             --------------------------
	.section	.nv.callgraph,"",@"SHT_CUDA_CALLGRAPH"
	.align	4
	.sectionentsize	8
	.align		4
        /*0000*/ 	.word	0x00000000
	.align		4
        /*0004*/ 	.word	0xffffffff
	.align		4
        /*0008*/ 	.word	index@(_ZN7cutlass13device_kernelINS_4gemm6kernel13GemmUniversalIN4cute5tupleIJiiiiEEENS1_10collective13CollectiveMmaINS1_35MainloopSm100TmaUmmaWarpSpecializedILi5ELi2ELi4ENS5_IJNS4_1CILi1EEESB_SB_EEEEENS5_IJNSA_ILi64EEENSA_ILi128EEESE_EEENS_6half_tENS5_IJlSB_lEEESH_SI_NS4_8TiledMMAINS4_8MMA_AtomIJNS4_20SM100_MMA_F16BF16_SSISH_SH_fLi64ELi128ELNS4_4UMMA5MajorE0ELSN_0ELNSM_7ScaleInE0ELSO_0EEEEEENS4_6LayoutISC_NS5_IJNSA_ILi0EEESS_SS_EEEEENS5_IJNS4_10UnderscoreESV_SV_EEEEENS4_13SM90_TMA_LOADENS4_14ComposedLayoutINS4_7SwizzleILi3ELi4ELi3EEENS4_18smem_ptr_flag_bitsILi16EEENSR_INS5_IJNSA_ILi8EEESE_EEENS5_IJSE_SB_EEEEEEEvNS4_8identityESY_S18_vS19_EENS_8epilogue10collective18CollectiveEpilogueINS1B_23Sm100TmaWarpSpecializedILi4ELi2ELi16ELb1ELb0EEEJSG_NS5_IJNSR_ISE_SB_EENSR_INSA_ILi32EEESB_EEEEESH_SI_SH_SI_NS1B_6fusion15FusionCallbacksIS1F_NS1K_17LinearCombinationISH_fSH_fLNS_15FloatRoundStyleE2EEESG_S1J_JEEENS4_5SM1004TMEM4LOAD26SM100_TMEM_LOAD_16dp256b4xESY_NSZ_INS10_ILi2ELi4ELi3EEES13_NSR_INS5_IJS14_S1H_EEENS5_IJS1H_SB_EEEEEEENS4_17SM75_U32x4_LDSM_NENS4_14SM90_TMA_STOREES1Y_NS4_17SM90_U32x4_STSM_NENS4_39AutoVectorizingCopyWithAssumedAlignmentILi128EEEEEEvvEEEEvNT_6ParamsE)
	.align		4
        /*000c*/ 	.word	index@(__assertfail)
	.align		4
        /*0010*/ 	.word	0x00000000
	.align		4
        /*0014*/ 	.word	0xfffffffe
	.align		4
        /*0018*/ 	.word	0x00000000
	.align		4
        /*001c*/ 	.word	0xfffffffd
	.align		4
        /*0020*/ 	.word	0x00000000
	.align		4
        /*0024*/ 	.word	0xfffffffc


//--------------------- .nv.constant4             --------------------------
	.section	.nv.constant4,"a",@progbits
	.align	8
	.align		8
.nv.constant4:
        /*0000*/ 	.dword	__assertfail
	.align		8
        /*0008*/ 	.dword	__unnamed_1
	.align		8
        /*0010*/ 	.dword	__unnamed_2
	.align		8
        /*0018*/ 	.dword	_ZN39_INTERNAL_099fdc4a_4_k_cu_e3635557_66694cuda3std3__45__cpo5beginE
	.align		8
        /*0020*/ 	.dword	_ZN39_INTERNAL_099fdc4a_4_k_cu_e3635557_66694cuda3std3__45__cpo3endE
	.align		8
        /*0028*/ 	.dword	_ZN39_INTERNAL_099fdc4a_4_k_cu_e3635557_66694cuda3std3__45__cpo6cbeginE
	.align		8
        /*0030*/ 	.dword	_ZN39_INTERNAL_099fdc4a_4_k_cu_e3635557_66694cuda3std3__45__cpo4cendE
	.align		8
        /*0038*/ 	.dword	_ZN39_INTERNAL_099fdc4a_4_k_cu_e3635557_66694cuda3std3__441_GLOBAL__N__099fdc4a_4_k_cu_e3635557_66696ignoreE
	.align		8
        /*0040*/ 	.dword	_ZN39_INTERNAL_099fdc4a_4_k_cu_e3635557_66694cuda3std3__419piecewise_constructE
	.align		8
        /*0048*/ 	.dword	_ZN39_INTERNAL_099fdc4a_4_k_cu_e3635557_66694cuda3std3__48in_placeE
	.align		8
        /*0050*/ 	.dword	_ZN39_INTERNAL_099fdc4a_4_k_cu_e3635557_66694cuda3std6ranges3__45__cpo4swapE
	.align		8
        /*0058*/ 	.dword	_ZN39_INTERNAL_099fdc4a_4_k_cu_e3635557_66694cuda3std6ranges3__45__cpo9iter_moveE
	.align		8
        /*0060*/ 	.dword	_ZN39_INTERNAL_099fdc4a_4_k_cu_e3635557_66694cute7productE
	.align		8
        /*0068*/ 	.dword	_ZN39_INTERNAL_099fdc4a_4_k_cu_e3635557_66694cute1_E
	.align		8
        /*0070*/ 	.dword	$str$25
	.align		8
        /*0078*/ 	.dword	$str$26
	.align		8
        /*0080*/ 	.dword	$str$27
	.align		8
        /*0088*/ 	.dword	$str$28


//--------------------- .text._ZN7cutlass13device_kernelINS_4gemm6kernel13GemmUniversalIN4cute5tupleIJiiiiEEENS1_10collective13CollectiveMmaINS1_35MainloopSm100TmaUmmaWarpSpecializedILi5ELi2ELi4ENS5_IJNS4_1CILi1EEESB_SB_EEEEENS5_IJNSA_ILi64EEENSA_ILi128EEESE_EEENS_6half_tENS5_IJlSB_lEEESH_SI_NS4_8TiledMMAINS4_8MMA_AtomIJNS4_20SM100_MMA_F16BF16_SSISH_SH_fLi64ELi128ELNS4_4UMMA5MajorE0ELSN_0ELNSM_7ScaleInE0ELSO_0EEEEEENS4_6LayoutISC_NS5_IJNSA_ILi0EEESS_SS_EEEEENS5_IJNS4_10UnderscoreESV_SV_EEEEENS4_13SM90_TMA_LOADENS4_14ComposedLayoutINS4_7SwizzleILi3ELi4ELi3EEENS4_18smem_ptr_flag_bitsILi16EEENSR_INS5_IJNSA_ILi8EEESE_EEENS5_IJSE_SB_EEEEEEEvNS4_8identityESY_S18_vS19_EENS_8epilogue10collective18CollectiveEpilogueINS1B_23Sm100TmaWarpSpecializedILi4ELi2ELi16ELb1ELb0EEEJSG_NS5_IJNSR_ISE_SB_EENSR_INSA_ILi32EEESB_EEEEESH_SI_SH_SI_NS1B_6fusion15FusionCallbacksIS1F_NS1K_17LinearCombinationISH_fSH_fLNS_15FloatRoundStyleE2EEESG_S1J_JEEENS4_5SM1004TMEM4LOAD26SM100_TMEM_LOAD_16dp256b4xESY_NSZ_INS10_ILi2ELi4ELi3EEES13_NSR_INS5_IJS14_S1H_EEENS5_IJS1H_SB_EEEEEEENS4_17SM75_U32x4_LDSM_NENS4_14SM90_TMA_STOREES1Y_NS4_17SM90_U32x4_STSM_NENS4_39AutoVectorizingCopyWithAssumedAlignmentILi128EEEEEEvvEEEEvNT_6ParamsE --------------------------
	.section	.text._ZN7cutlass13device_kernelINS_4gemm6kernel13GemmUniversalIN4cute5tupleIJiiiiEEENS1_10collective13CollectiveMmaINS1_35MainloopSm100TmaUmmaWarpSpecializedILi5ELi2ELi4ENS5_IJNS4_1CILi1EEESB_SB_EEEEENS5_IJNSA_ILi64EEENSA_ILi128EEESE_EEENS_6half_tENS5_IJlSB_lEEESH_SI_NS4_8TiledMMAINS4_8MMA_AtomIJNS4_20SM100_MMA_F16BF16_SSISH_SH_fLi64ELi128ELNS4_4UMMA5MajorE0ELSN_0ELNSM_7ScaleInE0ELSO_0EEEEEENS4_6LayoutISC_NS5_IJNSA_ILi0EEESS_SS_EEEEENS5_IJNS4_10UnderscoreESV_SV_EEEEENS4_13SM90_TMA_LOADENS4_14ComposedLayoutINS4_7SwizzleILi3ELi4ELi3EEENS4_18smem_ptr_flag_bitsILi16EEENSR_INS5_IJNSA_ILi8EEESE_EEENS5_IJSE_SB_EEEEEEEvNS4_8identityESY_S18_vS19_EENS_8epilogue10collective18CollectiveEpilogueINS1B_23Sm100TmaWarpSpecializedILi4ELi2ELi16ELb1ELb0EEEJSG_NS5_IJNSR_ISE_SB_EENSR_INSA_ILi32EEESB_EEEEESH_SI_SH_SI_NS1B_6fusion15FusionCallbacksIS1F_NS1K_17LinearCombinationISH_fSH_fLNS_15FloatRoundStyleE2EEESG_S1J_JEEENS4_5SM1004TMEM4LOAD26SM100_TMEM_LOAD_16dp256b4xESY_NSZ_INS10_ILi2ELi4ELi3EEES13_NSR_INS5_IJS14_S1H_EEENS5_IJS1H_SB_EEEEEEENS4_17SM75_U32x4_LDSM_NENS4_14SM90_TMA_STOREES1Y_NS4_17SM90_U32x4_STSM_NENS4_39AutoVectorizingCopyWithAssumedAlignmentILi128EEEEEEvvEEEEvNT_6ParamsE,"ax",@progbits
	.align	128
.text._ZN7cutlass13device_kernelINS_4gemm6kernel13GemmUniversalIN4cute5tupleIJiiiiEEENS1_10collective13CollectiveMmaINS1_35MainloopSm100TmaUmmaWarpSpecializedILi5ELi2ELi4ENS5_IJNS4_1CILi1EEESB_SB_EEEEENS5_IJNSA_ILi64EEENSA_ILi128EEESE_EEENS_6half_tENS5_IJlSB_lEEESH_SI_NS4_8TiledMMAINS4_8MMA_AtomIJNS4_20SM100_MMA_F16BF16_SSISH_SH_fLi64ELi128ELNS4_4UMMA5MajorE0ELSN_0ELNSM_7ScaleInE0ELSO_0EEEEEENS4_6LayoutISC_NS5_IJNSA_ILi0EEESS_SS_EEEEENS5_IJNS4_10UnderscoreESV_SV_EEEEENS4_13SM90_TMA_LOADENS4_14ComposedLayoutINS4_7SwizzleILi3ELi4ELi3EEENS4_18smem_ptr_flag_bitsILi16EEENSR_INS5_IJNSA_ILi8EEESE_EEENS5_IJSE_SB_EEEEEEEvNS4_8identityESY_S18_vS19_EENS_8epilogue10collective18CollectiveEpilogueINS1B_23Sm100TmaWarpSpecializedILi4ELi2ELi16ELb1ELb0EEEJSG_NS5_IJNSR_ISE_SB_EENSR_INSA_ILi32EEESB_EEEEESH_SI_SH_SI_NS1B_6fusion15FusionCallbacksIS1F_NS1K_17LinearCombinationISH_fSH_fLNS_15FloatRoundStyleE2EEESG_S1J_JEEENS4_5SM1004TMEM4LOAD26SM100_TMEM_LOAD_16dp256b4xESY_NSZ_INS10_ILi2ELi4ELi3EEES13_NSR_INS5_IJS14_S1H_EEENS5_IJS1H_SB_EEEEEEENS4_17SM75_U32x4_LDSM_NENS4_14SM90_TMA_STOREES1Y_NS4_17SM90_U32x4_STSM_NENS4_39AutoVectorizingCopyWithAssumedAlignmentILi128EEEEEEvvEEEEvNT_6ParamsE:
        .type           _ZN7cutlass13device_kernelINS_4gemm6kernel13GemmUniversalIN4cute5tupleIJiiiiEEENS1_10collective13CollectiveMmaINS1_35MainloopSm100TmaUmmaWarpSpecializedILi5ELi2ELi4ENS5_IJNS4_1CILi1EEESB_SB_EEEEENS5_IJNSA_ILi64EEENSA_ILi128EEESE_EEENS_6half_tENS5_IJlSB_lEEESH_SI_NS4_8TiledMMAINS4_8MMA_AtomIJNS4_20SM100_MMA_F16BF16_SSISH_SH_fLi64ELi128ELNS4_4UMMA5MajorE0ELSN_0ELNSM_7ScaleInE0ELSO_0EEEEEENS4_6LayoutISC_NS5_IJNSA_ILi0EEESS_SS_EEEEENS5_IJNS4_10UnderscoreESV_SV_EEEEENS4_13SM90_TMA_LOADENS4_14ComposedLayoutINS4_7SwizzleILi3ELi4ELi3EEENS4_18smem_ptr_flag_bitsILi16EEENSR_INS5_IJNSA_ILi8EEESE_EEENS5_IJSE_SB_EEEEEEEvNS4_8identityESY_S18_vS19_EENS_8epilogue10collective18CollectiveEpilogueINS1B_23Sm100TmaWarpSpecializedILi4ELi2ELi16ELb1ELb0EEEJSG_NS5_IJNSR_ISE_SB_EENSR_INSA_ILi32EEESB_EEEEESH_SI_SH_SI_NS1B_6fusion15FusionCallbacksIS1F_NS1K_17LinearCombinationISH_fSH_fLNS_15FloatRoundStyleE2EEESG_S1J_JEEENS4_5SM1004TMEM4LOAD26SM100_TMEM_LOAD_16dp256b4xESY_NSZ_INS10_ILi2ELi4ELi3EEES13_NSR_INS5_IJS14_S1H_EEENS5_IJS1H_SB_EEEEEEENS4_17SM75_U32x4_LDSM_NENS4_14SM90_TMA_STOREES1Y_NS4_17SM90_U32x4_STSM_NENS4_39AutoVectorizingCopyWithAssumedAlignmentILi128EEEEEEvvEEEEvNT_6ParamsE,@function
        .size           _ZN7cutlass13device_kernelINS_4gemm6kernel13GemmUniversalIN4cute5tupleIJiiiiEEENS1_10collective13CollectiveMmaINS1_35MainloopSm100TmaUmmaWarpSpecializedILi5ELi2ELi4ENS5_IJNS4_1CILi1EEESB_SB_EEEEENS5_IJNSA_ILi64EEENSA_ILi128EEESE_EEENS_6half_tENS5_IJlSB_lEEESH_SI_NS4_8TiledMMAINS4_8MMA_AtomIJNS4_20SM100_MMA_F16BF16_SSISH_SH_fLi64ELi128ELNS4_4UMMA5MajorE0ELSN_0ELNSM_7ScaleInE0ELSO_0EEEEEENS4_6LayoutISC_NS5_IJNSA_ILi0EEESS_SS_EEEEENS5_IJNS4_10UnderscoreESV_SV_EEEEENS4_13SM90_TMA_LOADENS4_14ComposedLayoutINS4_7SwizzleILi3ELi4ELi3EEENS4_18smem_ptr_flag_bitsILi16EEENSR_INS5_IJNSA_ILi8EEESE_EEENS5_IJSE_SB_EEEEEEEvNS4_8identityESY_S18_vS19_EENS_8epilogue10collective18CollectiveEpilogueINS1B_23Sm100TmaWarpSpecializedILi4ELi2ELi16ELb1ELb0EEEJSG_NS5_IJNSR_ISE_SB_EENSR_INSA_ILi32EEESB_EEEEESH_SI_SH_SI_NS1B_6fusion15FusionCallbacksIS1F_NS1K_17LinearCombinationISH_fSH_fLNS_15FloatRoundStyleE2EEESG_S1J_JEEENS4_5SM1004TMEM4LOAD26SM100_TMEM_LOAD_16dp256b4xESY_NSZ_INS10_ILi2ELi4ELi3EEES13_NSR_INS5_IJS14_S1H_EEENS5_IJS1H_SB_EEEEEEENS4_17SM75_U32x4_LDSM_NENS4_14SM90_TMA_STOREES1Y_NS4_17SM90_U32x4_STSM_NENS4_39AutoVectorizingCopyWithAssumedAlignmentILi128EEEEEEvvEEEEvNT_6ParamsE,(.L_x_179 - _ZN7cutlass13device_kernelINS_4gemm6kernel13GemmUniversalIN4cute5tupleIJiiiiEEENS1_10collective13CollectiveMmaINS1_35MainloopSm100TmaUmmaWarpSpecializedILi5ELi2ELi4ENS5_IJNS4_1CILi1EEESB_SB_EEEEENS5_IJNSA_ILi64EEENSA_ILi128EEESE_EEENS_6half_tENS5_IJlSB_lEEESH_SI_NS4_8TiledMMAINS4_8MMA_AtomIJNS4_20SM100_MMA_F16BF16_SSISH_SH_fLi64ELi128ELNS4_4UMMA5MajorE0ELSN_0ELNSM_7ScaleInE0ELSO_0EEEEEENS4_6LayoutISC_NS5_IJNSA_ILi0EEESS_SS_EEEEENS5_IJNS4_10UnderscoreESV_SV_EEEEENS4_13SM90_TMA_LOADENS4_14ComposedLayoutINS4_7SwizzleILi3ELi4ELi3EEENS4_18smem_ptr_flag_bitsILi16EEENSR_INS5_IJNSA_ILi8EEESE_EEENS5_IJSE_SB_EEEEEEEvNS4_8identityESY_S18_vS19_EENS_8epilogue10collective18CollectiveEpilogueINS1B_23Sm100TmaWarpSpecializedILi4ELi2ELi16ELb1ELb0EEEJSG_NS5_IJNSR_ISE_SB_EENSR_INSA_ILi32EEESB_EEEEESH_SI_SH_SI_NS1B_6fusion15FusionCallbacksIS1F_NS1K_17LinearCombinationISH_fSH_fLNS_15FloatRoundStyleE2EEESG_S1J_JEEENS4_5SM1004TMEM4LOAD26SM100_TMEM_LOAD_16dp256b4xESY_NSZ_INS10_ILi2ELi4ELi3EEES13_NSR_INS5_IJS14_S1H_EEENS5_IJS1H_SB_EEEEEEENS4_17SM75_U32x4_LDSM_NENS4_14SM90_TMA_STOREES1Y_NS4_17SM90_U32x4_STSM_NENS4_39AutoVectorizingCopyWithAssumedAlignmentILi128EEEEEEvvEEEEvNT_6ParamsE)
        .other          _ZN7cutlass13device_kernelINS_4gemm6kernel13GemmUniversalIN4cute5tupleIJiiiiEEENS1_10collective13CollectiveMmaINS1_35MainloopSm100TmaUmmaWarpSpecializedILi5ELi2ELi4ENS5_IJNS4_1CILi1EEESB_SB_EEEEENS5_IJNSA_ILi64EEENSA_ILi128EEESE_EEENS_6half_tENS5_IJlSB_lEEESH_SI_NS4_8TiledMMAINS4_8MMA_AtomIJNS4_20SM100_MMA_F16BF16_SSISH_SH_fLi64ELi128ELNS4_4UMMA5MajorE0ELSN_0ELNSM_7ScaleInE0ELSO_0EEEEEENS4_6LayoutISC_NS5_IJNSA_ILi0EEESS_SS_EEEEENS5_IJNS4_10UnderscoreESV_SV_EEEEENS4_13SM90_TMA_LOADENS4_14ComposedLayoutINS4_7SwizzleILi3ELi4ELi3EEENS4_18smem_ptr_flag_bitsILi16EEENSR_INS5_IJNSA_ILi8EEESE_EEENS5_IJSE_SB_EEEEEEEvNS4_8identityESY_S18_vS19_EENS_8epilogue10collective18CollectiveEpilogueINS1B_23Sm100TmaWarpSpecializedILi4ELi2ELi16ELb1ELb0EEEJSG_NS5_IJNSR_ISE_SB_EENSR_INSA_ILi32EEESB_EEEEESH_SI_SH_SI_NS1B_6fusion15FusionCallbacksIS1F_NS1K_17LinearCombinationISH_fSH_fLNS_15FloatRoundStyleE2EEESG_S1J_JEEENS4_5SM1004TMEM4LOAD26SM100_TMEM_LOAD_16dp256b4xESY_NSZ_INS10_ILi2ELi4ELi3EEES13_NSR_INS5_IJS14_S1H_EEENS5_IJS1H_SB_EEEEEEENS4_17SM75_U32x4_LDSM_NENS4_14SM90_TMA_STOREES1Y_NS4_17SM90_U32x4_STSM_NENS4_39AutoVectorizingCopyWithAssumedAlignmentILi128EEEEEEvvEEEEvNT_6ParamsE,@"STO_CUDA_ENTRY STV_DEFAULT"
_ZN7cutlass13device_kernelINS_4gemm6kernel13GemmUniversalIN4cute5tupleIJiiiiEEENS1_10collective13CollectiveMmaINS1_35MainloopSm100TmaUmmaWarpSpecializedILi5ELi2ELi4ENS5_IJNS4_1CILi1EEESB_SB_EEEEENS5_IJNSA_ILi64EEENSA_ILi128EEESE_EEENS_6half_tENS5_IJlSB_lEEESH_SI_NS4_8TiledMMAINS4_8MMA_AtomIJNS4_20SM100_MMA_F16BF16_SSISH_SH_fLi64ELi128ELNS4_4UMMA5MajorE0ELSN_0ELNSM_7ScaleInE0ELSO_0EEEEEENS4_6LayoutISC_NS5_IJNSA_ILi0EEESS_SS_EEEEENS5_IJNS4_10UnderscoreESV_SV_EEEEENS4_13SM90_TMA_LOADENS4_14ComposedLayoutINS4_7SwizzleILi3ELi4ELi3EEENS4_18smem_ptr_flag_bitsILi16EEENSR_INS5_IJNSA_ILi8EEESE_EEENS5_IJSE_SB_EEEEEEEvNS4_8identityESY_S18_vS19_EENS_8epilogue10collective18CollectiveEpilogueINS1B_23Sm100TmaWarpSpecializedILi4ELi2ELi16ELb1ELb0EEEJSG_NS5_IJNSR_ISE_SB_EENSR_INSA_ILi32EEESB_EEEEESH_SI_SH_SI_NS1B_6fusion15FusionCallbacksIS1F_NS1K_17LinearCombinationISH_fSH_fLNS_15FloatRoundStyleE2EEESG_S1J_JEEENS4_5SM1004TMEM4LOAD26SM100_TMEM_LOAD_16dp256b4xESY_NSZ_INS10_ILi2ELi4ELi3EEES13_NSR_INS5_IJS14_S1H_EEENS5_IJS1H_SB_EEEEEEENS4_17SM75_U32x4_LDSM_NENS4_14SM90_TMA_STOREES1Y_NS4_17SM90_U32x4_STSM_NENS4_39AutoVectorizingCopyWithAssumedAlignmentILi128EEEEEEvvEEEEvNT_6ParamsE:
[----:B------:R-:W1:Y:S01]  /*0000*/  LDC R1, c[0x0][0x37c] ;  /* 0x0000df00ff017b82 */ /* 0x000e620000000800 */
[----:B------:R-:W2:Y:S01]  /*0010*/  S2R R72, SR_TID.X ;  /* 0x0000000000487919 */ /* 0x000ea20000002100 */
[----:B------:R-:W3:Y:S01]  /*0020*/  LDCU.64 UR4, c[0x0][0x890] ;  /* 0x00011200ff0477ac */ /* 0x000ee20008000a00 */
[----:B------:R-:W-:Y:S02]  /*0030*/  PRMT R59, RZ, 0x7610, R59 ;  /* 0x00007610ff3b7816 */ /* 0x000fe4000000003b */
[----:B------:R-:W-:Y:S01]  /*0040*/  ELECT P5, URZ, PT ;  /* 0x0000000000ff782f */ /* 0x000fe200038a0000 */
[----:B------:R-:W4:Y:S01]  /*0050*/  LDCU.64 UR46, c[0x0][0x358] ;  /* 0x00006b00ff2e77ac */ /* 0x000f220008000a00 */
[----:B---3--:R-:W-:-:S04]  /*0060*/  UISETP.NE.U32.AND UP0, UPT, UR4, URZ, UPT ;  /* 0x000000ff0400728c */ /* 0x008fc8000bf05070 */
[----:B------:R-:W-:Y:S01]  /*0070*/  UISETP.NE.AND.EX UP0, UPT, UR5, URZ, UPT, UP0 ;  /* 0x000000ff0500728c */ /* 0x000fe2000bf05300 */
[----:B--2---:R-:W-:-:S05]  /*0080*/  SHF.R.U32.HI R65, RZ, 0x5, R72 ;  /* 0x00000005ff417819 */ /* 0x004fca0000011648 */
[----:B------:R-:W2:Y:S02]  /*0090*/  SHFL.IDX PT, R0, R65, RZ, 0x1f ;  /* 0x00001fff41007589 */ /* 0x000ea400000e0000 */
[----:B--2---:R-:W-:Y:S01]  /*00a0*/  R2UR UR8, R0 ;  /* 0x00000000000872ca */ /* 0x004fe200000e0000 */
[----:B-1--4-:R-:W-:-:S14]  /*00b0*/  BRA.U UP0, `(.L_x_0) ;  /* 0x00000001002c7547 */ /* 0x012fdc000b800000 */
[----:B------:R-:W1:Y:S02]  /*00c0*/  LDCU.64 UR6, c[0x0][0x888] ;  /* 0x00011100ff0677ac */ /* 0x000e640008000a00 */
[----:B-1----:R-:W-:-:S04]  /*00d0*/  UISETP.NE.U32.AND UP0, UPT, UR6, URZ, UPT ;  /* 0x000000ff0600728c */ /* 0x002fc8000bf05070 */
[----:B------:R-:W-:-:S09]  /*00e0*/  UISETP.NE.AND.EX UP0, UPT, UR7, URZ, UPT, UP0 ;  /* 0x000000ff0700728c */ /* 0x000fd2000bf05300 */
[----:B------:R-:W-:Y:S05]  /*00f0*/  BRA.U !UP0, `(.L_x_1) ;  /* 0x0000000108107547 */ /* 0x000fea000b800000 */
[----:B------:R-:W1:Y:S02]  /*0100*/  LDC.64 R2, c[0x0][0x888] ;  /* 0x00022200ff027b82 */ /* 0x000e640000000a00 */
[----:B-1----:R1:W5:Y:S01]  /*0110*/  LDG.E R35, desc[UR46][R2.64] ;  /* 0x0000002e02237981 */ /* 0x002362000c1e1900 */
[----:B------:R-:W-:Y:S01]  /*0120*/  HFMA2 R59, -RZ, RZ, 0, 5.9604644775390625e-08 ;  /* 0x00000001ff3b7431 */ /* 0x000fe200000001ff */
[----:B------:R-:W-:Y:S05]  /*0130*/  BRA `(.L_x_0) ;  /* 0x00000000000c7947 */ /* 0x000fea0003800000 */
.L_x_1:
[----:B------:R-:W1:Y:S01]  /*0140*/  LDCU UR6, c[0x0][0x880] ;  /* 0x00011000ff0677ac */ /* 0x000e620008000800 */
[----:B------:R-:W-:Y:S01]  /*0150*/  HFMA2 R59, -RZ, RZ, 0, 5.9604644775390625e-08 ;  /* 0x00000001ff3b7431 */ /* 0x000fe200000001ff */
[----:B-1----:R-:W-:-:S07]  /*0160*/  MOV R35, UR6 ;  /* 0x0000000600237c02 */ /* 0x002fce0008000f00 */
.L_x_0:
[----:B------:R-:W2:Y:S02]  /*0170*/  LDCU.64 UR6, c[0x0][0x8b0] ;  /* 0x00011600ff0677ac */ /* 0x000ea40008000a00 */
[----:B--2---:R-:W-:-:S04]  /*0180*/  UISETP.NE.U32.AND UP0, UPT, UR6, URZ, UPT ;  /* 0x000000ff0600728c */ /* 0x004fc8000bf05070 */
[----:B------:R-:W-:-:S09]  /*0190*/  UISETP.NE.AND.EX UP0, UPT, UR7, URZ, UPT, UP0 ;  /* 0x000000ff0700728c */ /* 0x000fd2000bf05300 */
[----:B------:R-:W-:Y:S05]  /*01a0*/  BRA.U UP0, `(.L_x_2) ;  /* 0x0000000100247547 */ /* 0x000fea000b800000 */
[----:B------:R-:W2:Y:S02]  /*01b0*/  LDCU.64 UR6, c[0x0][0x8a8] ;  /* 0x00011500ff0677ac */ /* 0x000ea40008000a00 */
[----:B--2---:R-:W-:-:S04]  /*01c0*/  UISETP.NE.U32.AND UP0, UPT, UR6, URZ, UPT ;  /* 0x000000ff0600728c */ /* 0x004fc8000bf05070 */
[----:B------:R-:W-:-:S09]  /*01d0*/  UISETP.NE.AND.EX UP0, UPT, UR7, URZ, UPT, UP0 ;  /* 0x000000ff0700728c */ /* 0x000fd2000bf05300 */
[----:B------:R-:W-:Y:S05]  /*01e0*/  BRA.U !UP0, `(.L_x_3) ;  /* 0x00000001080c7547 */ /* 0x000fea000b800000 */
[----:B-1----:R-:W1:Y:S02]  /*01f0*/  LDC.64 R2, c[0x0][0x8a8] ;  /* 0x00022a00ff027b82 */ /* 0x002e640000000a00 */
[----:B-1----:R2:W5:Y:S01]  /*0200*/  LDG.E R33, desc[UR46][R2.64] ;  /* 0x0000002e02217981 */ /* 0x002562000c1e1900 */
[----:B------:R-:W-:Y:S05]  /*0210*/  BRA `(.L_x_2) ;  /* 0x0000000000087947 */ /* 0x000fea0003800000 */
.L_x_3:
[----:B------:R-:W2:Y:S02]  /*0220*/  LDCU UR6, c[0x0][0x8a0] ;  /* 0x00011400ff0677ac */ /* 0x000ea40008000800 */
[----:B--2---:R-:W-:Y:S02]  /*0230*/  MOV R33, UR6 ;  /* 0x0000000600217c02 */ /* 0x004fe40008000f00 */
.L_x_2:
[----:B------:R-:W-:Y:S01]  /*0240*/  IMAD.U32 R0, RZ, RZ, UR8 ;  /* 0x00000008ff007e24 */ /* 0x000fe2000f8e00ff */
[----:B------:R-:W-:Y:S04]  /*0250*/  BSSY.RECONVERGENT B0, `(.L_x_4) ;  /* 0x000000c000007945 */ /* 0x000fe80003800200 */
[C---:B------:R-:W-:Y:S02]  /*0260*/  ISETP.NE.OR P1, PT, R0.reuse, 0x1, !P5 ;  /* 0x000000010000780c */ /* 0x040fe40006f25670 */
[----:B------:R-:W-:-:S11]  /*0270*/  ISETP.NE.OR P0, PT, R0, 0x3, !P5 ;  /* 0x000000030000780c */ /* 0x000fd60006f05670 */
[----:B------:R-:W-:Y:S05]  /*0280*/  @P1 BRA `(.L_x_5) ;  /* 0x0000000000201947 */ /* 0x000fea0003800000 */
[----:B------:R-:W3:Y:S02]  /*0290*/  LDCU.64 UR6, c[0x0][0x348] ;  /* 0x00006900ff0677ac */ /* 0x000ee40008000a00 */
[----:B---3--:R-:W-:Y:S02]  /*02a0*/  UIADD3 UR10, UP1, UPT, UR6, 0x80, URZ ;  /* 0x00000080060a7890 */ /* 0x008fe4000ff3e0ff */
[----:B------:R-:W-:Y:S02]  /*02b0*/  UIADD3 UR6, UP0, UPT, UR6, 0x180, URZ ;  /* 0x0000018006067890 */ /* 0x000fe4000ff1e0ff */
[----:B------:R-:W-:Y:S02]  /*02c0*/  UIADD3.X UR11, UPT, UPT, URZ, UR7, URZ, UP1, !UPT ;  /* 0x00000007ff0b7290 */ /* 0x000fe40008ffe4ff */
[----:B------:R-:W-:-:S07]  /*02d0*/  UIADD3.X UR7, UPT, UPT, URZ, UR7, URZ, UP0, !UPT ;  /* 0x00000007ff077290 */ /* 0x000fce00087fe4ff */
[----:B------:R3:W-:Y:S02]  /*02e0*/  UTMACCTL.PF [UR10] ;  /* 0x000000000a0079b9 */ /* 0x0007e40008040000 */
[----:B------:R3:W-:Y:S02]  /*02f0*/  UTMACCTL.PF [UR6] ;  /* 0x00000000060079b9 */ /* 0x0007e40008040000 */
[----:B---3--:R-:W-:Y:S01]  /*0300*/  NOP ;  /* 0x0000000000007918 */ /* 0x008fe20000000000 */
.L_x_5:
[----:B------:R-:W-:Y:S05]  /*0310*/  BSYNC.RECONVERGENT B0 ;  /* 0x0000000000007941 */ /* 0x000fea0003800200 */
.L_x_4:
[----:B------:R-:W-:Y:S04]  /*0320*/  BSSY.RECONVERGENT B0, `(.L_x_6) ;  /* 0x000000a000007945 */ /* 0x000fe80003800200 */
        /* <DEDUP_REMOVED lines=9> */
.L_x_7:
[----:B------:R-:W-:Y:S05]  /*03c0*/  BSYNC.RECONVERGENT B0 ;  /* 0x0000000000007941 */ /* 0x000fea0003800200 */
.L_x_6:
[----:B------:R-:W3:Y:S01]  /*03d0*/  LDCU.64 UR6, c[0x0][0x888] ;  /* 0x00011100ff0677ac */ /* 0x000ee20008000a00 */
[----:B------:R-:W-:Y:S02]  /*03e0*/  UISETP.EQ.U32.AND UP1, UPT, UR4, URZ, UPT ;  /* 0x000000ff0400728c */ /* 0x000fe4000bf22070 */
[----:B------:R-:W-:Y:S02]  /*03f0*/  UPLOP3.LUT UP2, UPT, UPT, UPT, UPT, 0x80, 0x8 ;  /* 0x000000000008789c */ /* 0x000fe40003f4f070 */
[----:B---3--:R-:W-:-:S04]  /*0400*/  UISETP.NE.U32.AND UP0, UPT, UR6, URZ, UPT ;  /* 0x000000ff0600728c */ /* 0x008fc8000bf05070 */
[----:B------:R-:W-:-:S04]  /*0410*/  UISETP.NE.AND.EX UP0, UPT, UR7, URZ, UPT, UP0 ;  /* 0x000000ff0700728c */ /* 0x000fc8000bf05300 */
[----:B------:R-:W-:-:S04]  /*0420*/  UISETP.EQ.OR.EX UP3, UPT, UR5, URZ, !UP0, UP1 ;  /* 0x000000ff0500728c */ /* 0x000fc8000c762710 */
[----:B------:R-:W-:-:S05]  /*0430*/  UP2UR UR50, UPR, URZ, 0x8 ;  /* 0x00000008ff327883 */ /* 0x000fca0008000000 */
[----:B------:R-:W-:Y:S07]  /*0440*/  BRA.U !UP3, `(.L_x_8) ;  /* 0x000000010b207547 */ /* 0x000fee000b800000 */
[----:B------:R-:W-:Y:S01]  /*0450*/  UISETP.NE.U32.AND UP2, UPT, UR4, URZ, UPT ;  /* 0x000000ff0400728c */ /* 0x000fe2000bf45070 */
[----:B-----5:R-:W-:Y:S01]  /*0460*/  FSETP.NEU.AND P0, PT, R35, RZ, PT ;  /* 0x000000ff2300720b */ /* 0x020fe20003f0d000 */
[----:B------:R-:W-:Y:S02]  /*0470*/  USEL UR4, URZ, 0xffffffff, UP0 ;  /* 0xffffffffff047887 */ /* 0x000fe40008000000 */
[----:B------:R-:W-:-:S10]  /*0480*/  UISETP.NE.AND.EX UP2, UPT, UR5, URZ, UPT, UP2 ;  /* 0x000000ff0500728c */ /* 0x000fd4000bf45320 */
[----:B------:R-:W-:Y:S01]  /*0490*/  VOTEU.ANY UP1, P0 ;  /* 0x0000000000ff7886 */ /* 0x000fe20000020100 */
[----:B------:R-:W-:-:S04]  /*04a0*/  @!UP2 USEL UR4, URZ, 0xffffffff, UP1 ;  /* 0xffffffffff04a887 */ /* 0x000fc80008800000 */
[----:B------:R-:W-:-:S04]  /*04b0*/  ULOP3.LUT UR4, UR4, 0x1, URZ, 0xc0, !UPT ;  /* 0x0000000104047892 */ /* 0x000fc8000f8ec0ff */
[----:B------:R-:W-:-:S11]  /*04c0*/  UISETP.NE.U32.AND UP2, UPT, UR4, 0x1, UPT ;  /* 0x000000010400788c */ /* 0x000fd6000bf45070 */
.L_x_8:
[----:B-12---:R-:W1:Y:S01]  /*04d0*/  SHFL.IDX PT, R2, R65, RZ, 0x1f ;  /* 0x00001fff41027589 */ /* 0x006e6200000e0000 */
[----:B------:R-:W-:-:S04]  /*04e0*/  UISETP.NE.AND UP1, UPT, UR8, 0x2, UPT ;  /* 0x000000020800788c */ /* 0x000fc8000bf25270 */
[----:B------:R-:W-:Y:S01]  /*04f0*/  USEL UR6, URZ, 0x1, UP1 ;  /* 0x00000001ff067887 */ /* 0x000fe20008800000 */
[----:B-1----:R-:W-:-:S13]  /*0500*/  ISETP.NE.AND P0, PT, R2, RZ, PT ;  /* 0x000000ff0200720c */ /* 0x002fda0003f05270 */
[----:B------:R-:W-:Y:S05]  /*0510*/  @P0 BRA `(.L_x_9) ;  /* 0x0000000000500947 */ /* 0x000fea0003800000 */
[----:B------:R-:W1:Y:S01]  /*0520*/  S2UR UR5, SR_CgaCtaId ;  /* 0x00000000000579c3 */ /* 0x000e620000008800 */
[----:B------:R-:W-:Y:S01]  /*0530*/  UMOV UR7, 0x400 ;  /* 0x0000040000077882 */ /* 0x000fe20000000000 */
[----:B------:R-:W-:Y:S01]  /*0540*/  UMOV UR4, 0x1 ;  /* 0x0000000100047882 */ /* 0x000fe20000000000 */
[----:B------:R-:W-:Y:S01]  /*0550*/  ELECT P0, URZ, PT ;  /* 0x0000000000ff782f */ /* 0x000fe20003800000 */
[----:B------:R-:W-:-:S04]  /*0560*/  UIADD3 UR10, UPT, UPT, -UR4, 0x100000, URZ ;  /* 0x00100000040a7890 */ /* 0x000fc8000fffe1ff */
[----:B------:R-:W-:Y:S02]  /*0570*/  USHF.L.U32 UR11, UR10, 0xb, URZ ;  /* 0x0000000b0a0b7899 */ /* 0x000fe400080006ff */
[----:B------:R-:W-:Y:S02]  /*0580*/  USHF.L.U32 UR10, UR10, 0x1, URZ ;  /* 0x000000010a0a7899 */ /* 0x000fe400080006ff */
[----:B-1----:R-:W-:Y:S01]  /*0590*/  ULEA UR5, UR5, UR7, 0x18 ;  /* 0x0000000705057291 */ /* 0x002fe2000f8ec0ff */
[----:B------:R-:W1:Y:S11]  /*05a0*/  FENCE.VIEW.ASYNC.S ;  /* 0x00000000000073c6 */ /* 0x000e760000000000 */
[----:B-1----:R1:W2:Y:S01]  /*05b0*/  SYNCS.EXCH.64 URZ, [UR5], UR10 ;  /* 0x0000000a05ff75b2 */ /* 0x0022a20008000100 */
[----:B------:R1:W3:Y:S01]  /*05c0*/  SYNCS.EXCH.64 URZ, [UR5+0x28], UR10 ;  /* 0x0000280a05ff75b2 */ /* 0x0002e20008000100 */
[----:B------:R1:W4:Y:S01]  /*05d0*/  SYNCS.EXCH.64 URZ, [UR5+0x8], UR10 ;  /* 0x0000080a05ff75b2 */ /* 0x0003220008000100 */
[----:B------:R1:W1:Y:S01]  /*05e0*/  SYNCS.EXCH.64 URZ, [UR5+0x30], UR10 ;  /* 0x0000300a05ff75b2 */ /* 0x0002620008000100 */
[----:B------:R1:W1:Y:S01]  /*05f0*/  SYNCS.EXCH.64 URZ, [UR5+0x10], UR10 ;  /* 0x0000100a05ff75b2 */ /* 0x0002620008000100 */
[----:B------:R1:W1:Y:S01]  /*0600*/  SYNCS.EXCH.64 URZ, [UR5+0x38], UR10 ;  /* 0x0000380a05ff75b2 */ /* 0x0002620008000100 */
[----:B------:R1:W1:Y:S01]  /*0610*/  SYNCS.EXCH.64 URZ, [UR5+0x18], UR10 ;  /* 0x0000180a05ff75b2 */ /* 0x0002620008000100 */
[----:B------:R1:W1:Y:S01]  /*0620*/  SYNCS.EXCH.64 URZ, [UR5+0x40], UR10 ;  /* 0x0000400a05ff75b2 */ /* 0x0002620008000100 */
[----:B------:R1:W1:Y:S01]  /*0630*/  SYNCS.EXCH.64 URZ, [UR5+0x20], UR10 ;  /* 0x0000200a05ff75b2 */ /* 0x0002620008000100 */
[----:B------:R1:W1:Y:S01]  /*0640*/  SYNCS.EXCH.64 URZ, [UR5+0x48], UR10 ;  /* 0x0000480a05ff75b2 */ /* 0x0002620008000100 */
[----:B------:R-:W-:Y:S01]  /*0650*/  NOP ;  /* 0x0000000000007918 */ /* 0x000fe20000000000 */
.L_x_9:
[----:B------:R-:W2:Y:S01]  /*0660*/  SHFL.IDX PT, R2, R65, RZ, 0x1f ;  /* 0x00001fff41027589 */ /* 0x000ea200000e0000 */
[----:B------:R-:W-:Y:S01]  /*0670*/  NOP ;  /* 0x0000000000007918 */ /* 0x000fe20000000000 */
[----:B--2---:R-:W-:-:S13]  /*0680*/  ISETP.NE.AND P0, PT, R2, 0x1, PT ;  /* 0x000000010200780c */ /* 0x004fda0003f05270 */
[----:B------:R-:W-:Y:S05]  /*0690*/  @P0 BRA `(.L_x_10) ;  /* 0x0000000000580947 */ /* 0x000fea0003800000 */
[----:B------:R-:W2:Y:S01]  /*06a0*/  S2UR UR7, SR_CgaCtaId ;  /* 0x00000000000779c3 */ /* 0x000ea20000008800 */
[----:B------:R-:W-:Y:S01]  /*06b0*/  UMOV UR9, 0x400 ;  /* 0x0000040000097882 */ /* 0x000fe20000000000 */
[----:B-1----:R-:W-:Y:S01]  /*06c0*/  UMOV UR5, 0x20 ;  /* 0x0000002000057882 */ /* 0x002fe20000000000 */
[----:B------:R-:W-:Y:S01]  /*06d0*/  UMOV UR4, 0x80 ;  /* 0x0000008000047882 */ /* 0x000fe20000000000 */
[----:B------:R-:W-:-:S04]  /*06e0*/  UIADD3 UR10, UPT, UPT, -UR5, 0x100000, URZ ;  /* 0x00100000050a7890 */ /* 0x000fc8000fffe1ff */
[----:B------:R-:W-:Y:S02]  /*06f0*/  USHF.L.U32 UR11, UR10, 0xb, URZ ;  /* 0x0000000b0a0b7899 */ /* 0x000fe400080006ff */
[----:B------:R-:W-:Y:S02]  /*0700*/  USHF.L.U32 UR10, UR10, 0x1, URZ ;  /* 0x000000010a0a7899 */ /* 0x000fe400080006ff */
[----:B------:R-:W-:-:S04]  /*0710*/  UIADD3 UR4, UPT, UPT, -UR4, 0x100000, URZ ;  /* 0x0010000004047890 */ /* 0x000fc8000fffe1ff */
[----:B------:R-:W-:Y:S02]  /*0720*/  USHF.L.U32 UR5, UR4, 0xb, URZ ;  /* 0x0000000b04057899 */ /* 0x000fe400080006ff */
[----:B------:R-:W-:Y:S01]  /*0730*/  USHF.L.U32 UR4, UR4, 0x1, URZ ;  /* 0x0000000104047899 */ /* 0x000fe200080006ff */
[----:B------:R-:W-:Y:S01]  /*0740*/  ELECT P0, URZ, PT ;  /* 0x0000000000ff782f */ /* 0x000fe20003800000 */
[----:B--2---:R-:W-:Y:S01]  /*0750*/  ULEA UR7, UR7, UR9, 0x18 ;  /* 0x0000000907077291 */ /* 0x004fe2000f8ec0ff */
[----:B------:R-:W1:Y:S11]  /*0760*/  FENCE.VIEW.ASYNC.S ;  /* 0x00000000000073c6 */ /* 0x000e760000000000 */
[----:B-1----:R2:W1:Y:S01]  /*0770*/  SYNCS.EXCH.64 URZ, [UR7+0x50], UR10 ;  /* 0x0000500a07ff75b2 */ /* 0x0024620008000100 */
[----:B------:R2:W1:Y:S01]  /*0780*/  SYNCS.EXCH.64 URZ, [UR7+0x70], UR4 ;  /* 0x0000700407ff75b2 */ /* 0x0004620008000100 */
[----:B------:R2:W1:Y:S01]  /*0790*/  SYNCS.EXCH.64 URZ, [UR7+0x58], UR10 ;  /* 0x0000580a07ff75b2 */ /* 0x0004620008000100 */
[----:B------:R2:W1:Y:S01]  /*07a0*/  SYNCS.EXCH.64 URZ, [UR7+0x78], UR4 ;  /* 0x0000780407ff75b2 */ /* 0x0004620008000100 */
[----:B------:R2:W1:Y:S01]  /*07b0*/  SYNCS.EXCH.64 URZ, [UR7+0x60], UR10 ;  /* 0x0000600a07ff75b2 */ /* 0x0004620008000100 */
[----:B------:R2:W1:Y:S01]  /*07c0*/  SYNCS.EXCH.64 URZ, [UR7+0x80], UR4 ;  /* 0x0000800407ff75b2 */ /* 0x0004620008000100 */
[----:B------:R2:W1:Y:S01]  /*07d0*/  SYNCS.EXCH.64 URZ, [UR7+0x68], UR10 ;  /* 0x0000680a07ff75b2 */ /* 0x0004620008000100 */
[----:B------:R2:W1:Y:S02]  /*07e0*/  SYNCS.EXCH.64 URZ, [UR7+0x88], UR4 ;  /* 0x0000880407ff75b2 */ /* 0x0004640008000100 */
[----:B--2---:R-:W-:Y:S01]  /*07f0*/  NOP ;  /* 0x0000000000007918 */ /* 0x004fe20000000000 */
.L_x_10:
[----:B------:R-:W2:Y:S01]  /*0800*/  SHFL.IDX PT, R2, R65, RZ, 0x1f ;  /* 0x00001fff41027589 */ /* 0x000ea200000e0000 */
[----:B------:R-:W-:Y:S01]  /*0810*/  NOP ;  /* 0x0000000000007918 */ /* 0x000fe20000000000 */
[----:B--2---:R-:W-:-:S13]  /*0820*/  ISETP.NE.AND P0, PT, R2, 0x3, PT ;  /* 0x000000030200780c */ /* 0x004fda0003f05270 */
[----:B------:R-:W-:Y:S05]  /*0830*/  @P0 BRA `(.L_x_11) ;  /* 0x0000000000300947 */ /* 0x000fea0003800000 */
[----:B-1----:R-:W1:Y:S01]  /*0840*/  S2UR UR5, SR_CgaCtaId ;  /* 0x00000000000579c3 */ /* 0x002e620000008800 */
        /* <DEDUP_REMOVED lines=8> */
[----:B-1----:R2:W1:Y:S01]  /*08d0*/  SYNCS.EXCH.64 URZ, [UR5+0x90], UR10 ;  /* 0x0000900a05ff75b2 */ /* 0x0024620008000100 */
[----:B------:R2:W1:Y:S02]  /*08e0*/  SYNCS.EXCH.64 URZ, [UR5+0x98], UR10 ;  /* 0x0000980a05ff75b2 */ /* 0x0004640008000100 */
[----:B--2---:R-:W-:Y:S01]  /*08f0*/  NOP ;  /* 0x0000000000007918 */ /* 0x004fe20000000000 */
.L_x_11:
[----:B------:R-:W2:Y:S01]  /*0900*/  SHFL.IDX PT, R2, R65, RZ, 0x1f ;  /* 0x00001fff41027589 */ /* 0x000ea200000e0000 */
[----:B------:R-:W-:Y:S01]  /*0910*/  NOP ;  /* 0x0000000000007918 */ /* 0x000fe20000000000 */
[----:B--2---:R-:W-:-:S13]  /*0920*/  ISETP.NE.AND P0, PT, R2, 0x4, PT ;  /* 0x000000040200780c */ /* 0x004fda0003f05270 */
[----:B------:R-:W-:Y:S05]  /*0930*/  @P0 BRA `(.L_x_12) ;  /* 0x00000000004c0947 */ /* 0x000fea0003800000 */
[----:B-1----:R-:W1:Y:S01]  /*0940*/  S2UR UR5, SR_CgaCtaId ;  /* 0x00000000000579c3 */ /* 0x002e620000008800 */
[----:B------:R-:W-:Y:S01]  /*0950*/  UMOV UR9, 0x100 ;  /* 0x0000010000097882 */ /* 0x000fe20000000000 */
[----:B------:R-:W-:Y:S01]  /*0960*/  UMOV UR7, 0x400 ;  /* 0x0000040000077882 */ /* 0x000fe20000000000 */
[----:B------:R-:W-:Y:S01]  /*0970*/  USEL UR9, UR9, 0xe0, UP2 ;  /* 0x000000e009097887 */ /* 0x000fe20009000000 */
[----:B------:R-:W-:Y:S01]  /*0980*/  UMOV UR4, 0x1 ;  /* 0x0000000100047882 */ /* 0x000fe20000000000 */
[----:B------:R-:W-:Y:S01]  /*0990*/  ELECT P0, URZ, PT ;  /* 0x0000000000ff782f */ /* 0x000fe20003800000 */
[----:B------:R-:W-:-:S04]  /*09a0*/  UIADD3 UR10, UPT, UPT, -UR4, 0x100000, URZ ;  /* 0x00100000040a7890 */ /* 0x000fc8000fffe1ff */
[----:B------:R-:W-:Y:S02]  /*09b0*/  USHF.L.U32 UR11, UR10, 0xb, URZ ;  /* 0x0000000b0a0b7899 */ /* 0x000fe400080006ff */
[----:B------:R-:W-:Y:S02]  /*09c0*/  USHF.L.U32 UR10, UR10, 0x1, URZ ;  /* 0x000000010a0a7899 */ /* 0x000fe400080006ff */
[----:B------:R-:W-:-:S04]  /*09d0*/  UIADD3 UR12, UPT, UPT, -UR9, 0x100000, URZ ;  /* 0x00100000090c7890 */ /* 0x000fc8000fffe1ff */
[----:B------:R-:W-:Y:S02]  /*09e0*/  USHF.L.U32 UR13, UR12, 0xb, URZ ;  /* 0x0000000b0c0d7899 */ /* 0x000fe400080006ff */
[----:B------:R-:W-:Y:S02]  /*09f0*/  USHF.L.U32 UR12, UR12, 0x1, URZ ;  /* 0x000000010c0c7899 */ /* 0x000fe400080006ff */
[----:B-1----:R-:W-:Y:S01]  /*0a00*/  ULEA UR5, UR5, UR7, 0x18 ;  /* 0x0000000705057291 */ /* 0x002fe2000f8ec0ff */
[----:B------:R-:W1:Y:S11]  /*0a10*/  FENCE.VIEW.ASYNC.S ;  /* 0x00000000000073c6 */ /* 0x000e760000000000 */
[----:B-1----:R2:W1:Y:S01]  /*0a20*/  SYNCS.EXCH.64 URZ, [UR5+0xa0], UR10 ;  /* 0x0000a00a05ff75b2 */ /* 0x0024620008000100 */
[----:B------:R2:W1:Y:S01]  /*0a30*/  SYNCS.EXCH.64 URZ, [UR5+0xb0], UR12 ;  /* 0x0000b00c05ff75b2 */ /* 0x0004620008000100 */
[----:B------:R2:W1:Y:S01]  /*0a40*/  SYNCS.EXCH.64 URZ, [UR5+0xa8], UR10 ;  /* 0x0000a80a05ff75b2 */ /* 0x0004620008000100 */
[----:B------:R2:W1:Y:S02]  /*0a50*/  SYNCS.EXCH.64 URZ, [UR5+0xb8], UR12 ;  /* 0x0000b80c05ff75b2 */ /* 0x0004640008000100 */
[----:B--2---:R-:W-:Y:S01]  /*0a60*/  NOP ;  /* 0x0000000000007918 */ /* 0x004fe20000000000 */
.L_x_12:
        /* <DEDUP_REMOVED lines=26> */
.L_x_13:
        /* <DEDUP_REMOVED lines=18> */
.L_x_14:
[----:B-1----:R-:W1:Y:S01]  /*0d30*/  S2UR UR5, SR_CTAID.X ;  /* 0x00000000000579c3 */ /* 0x002e620000002500 */
[----:B------:R-:W-:-:S05]  /*0d40*/  CS2R.32 R60, SR_CgaSize ;  /* 0x00000000003c7805 */ /* 0x000fca0000008a00 */
[----:B------:R-:W-:-:S05]  /*0d50*/  IMAD R60, R60, -0xa0, RZ ;  /* 0xffffff603c3c7824 */ /* 0x000fca00078e02ff */
[----:B------:R-:W-:-:S14]  /*0d60*/  R2UR UR9, R60 ;  /* 0x000000003c0972ca */ /* 0x000fdc00000e0000 */
[----:B------:R-:W2:Y:S01]  /*0d70*/  LDCU UR9, c[0x0][UR9+0x2b0] ;  /* 0x00005600090977ac */ /* 0x000ea20008000800 */
[----:B------:R-:W-:Y:S01]  /*0d80*/  NOP ;  /* 0x0000000000007918 */ /* 0x000fe20000000000 */
[----:B------:R-:W-:-:S05]  /*0d90*/  CS2R.32 R60, SR_CgaSize ;  /* 0x00000000003c7805 */ /* 0x000fca0000008a00 */
[----:B------:R-:W-:-:S05]  /*0da0*/  IMAD R60, R60, -0xa0, RZ ;  /* 0xffffff603c3c7824 */ /* 0x000fca00078e02ff */
[----:B------:R-:W-:-:S14]  /*0db0*/  R2UR UR7, R60 ;  /* 0x000000003c0772ca */ /* 0x000fdc00000e0000 */
[----:B------:R-:W3:Y:S01]  /*0dc0*/  LDCU UR7, c[0x0][UR7+0x2b4] ;  /* 0x00005680070777ac */ /* 0x000ee20008000800 */
[----:B------:R-:W4:Y:S08]  /*0dd0*/  S2UR UR4, SR_CTAID.Y ;  /* 0x00000000000479c3 */ /* 0x000f300000002600 */
[----:B------:R-:W3:Y:S01]  /*0de0*/  LDC R9, c[0x0][0xb24] ;  /* 0x0002c900ff097b82 */ /* 0x000ee20000000800 */
[----:B-1----:R-:W-:-:S02]  /*0df0*/  I2FP.F32.U32 R4, UR5 ;  /* 0x0000000500047c45 */ /* 0x002fc40008201000 */
[----:B------:R-:W-:-:S05]  /*0e00*/  CS2R.32 R5, SR_CgaSize ;  /* 0x0000000000057805 */ /* 0x000fca0000008a00 */
[----:B------:R-:W-:-:S06]  /*0e10*/  IMAD R5, R5, -0xa0, RZ ;  /* 0xffffff6005057824 */ /* 0x000fcc00078e02ff */
[----:B------:R-:W1:Y:S01]  /*0e20*/  LDC R5, c[0x0][R5+0x2a0] ;  /* 0x0000a80005057b82 */ /* 0x000e620000000800 */
[----:B------:R-:W-:Y:S01]  /*0e30*/  MOV R21, UR5 ;  /* 0x0000000500157c02 */ /* 0x000fe20008000f00 */
[----:B--2---:R-:W-:Y:S01]  /*0e40*/  FMUL R4, R4, UR9 ;  /* 0x0000000904047c20 */ /* 0x004fe20008400000 */
[----:B----4-:R-:W-:Y:S02]  /*0e50*/  I2FP.F32.U32 R2, UR4 ;  /* 0x0000000400027c45 */ /* 0x010fe40008201000 */
[----:B------:R-:W-:-:S05]  /*0e60*/  CS2R.32 R3, SR_CgaSize ;  /* 0x0000000000037805 */ /* 0x000fca0000008a00 */
[----:B------:R-:W-:-:S06]  /*0e70*/  IMAD R3, R3, -0xa0, RZ ;  /* 0xffffff6003037824 */ /* 0x000fcc00078e02ff */
[----:B------:R-:W2:Y:S01]  /*0e80*/  LDC R3, c[0x0][R3+0x2a4] ;  /* 0x0000a90003037b82 */ /* 0x000ea20000000800 */
[----:B------:R-:W4:Y:S01]  /*0e90*/  F2I.U32.TRUNC.NTZ R60, R4 ;  /* 0x00000004003c7305 */ /* 0x000f22000020f000 */
[----:B------:R-:W-:Y:S01]  /*0ea0*/  MOV R20, UR4 ;  /* 0x0000000400147c02 */ /* 0x000fe20008000f00 */
[----:B---3--:R-:W-:-:S05]  /*0eb0*/  FMUL R2, R2, UR7 ;  /* 0x0000000702027c20 */ /* 0x008fca0008400000 */
[----:B------:R-:W-:Y:S01]  /*0ec0*/  BAR.SYNC.DEFER_BLOCKING 0x0 ;  /* 0x0000000000007b1d */ /* 0x000fe20000010000 */
[----:B------:R-:W-:-:S05]  /*0ed0*/  ISETP.GE.AND P0, PT, R9, 0x1, PT ;  /* 0x000000010900780c */ /* 0x000fca0003f06270 */
[----:B------:R-:W3:Y:S02]  /*0ee0*/  F2I.U32.TRUNC.NTZ R58, R2 ;  /* 0x00000002003a7305 */ /* 0x000ee4000020f000 */
[----:B------:R-:W2:Y:S01]  /*0ef0*/  S2UR UR36, SR_CTAID.Z ;  /* 0x00000000002479c3 */ /* 0x000ea20000002700 */
[----:B----4-:R-:W-:-:S05]  /*0f00*/  IADD3 R60, PT, PT, -R60, RZ, RZ ;  /* 0x000000ff3c3c7210 */ /* 0x010fca0007ffe1ff */
[----:B-1----:R-:W-:Y:S01]  /*0f10*/  IMAD R60, R5, R60, UR5 ;  /* 0x00000005053c7e24 */ /* 0x002fe2000f8e023c */
[----:B---3--:R-:W-:-:S05]  /*0f20*/  IADD3 R58, PT, PT, -R58, RZ, RZ ;  /* 0x000000ff3a3a7210 */ /* 0x008fca0007ffe1ff */
[----:B--2---:R-:W-:Y:S01]  /*0f30*/  IMAD R58, R3, R58, UR4 ;  /* 0x00000004033a7e24 */ /* 0x004fe2000f8e023a */
[----:B------:R-:W-:Y:S06]  /*0f40*/  @!P0 BRA `(.L_x_15) ;  /* 0x0000000000b88947 */ /* 0x000fec0003800000 */
[----:B------:R-:W1:Y:S01]  /*0f50*/  LDC.64 R4, c[0x0][0xb18] ;  /* 0x0002c600ff047b82 */ /* 0x000e620000000a00 */
[----:B------:R-:W-:-:S07]  /*0f60*/  ISETP.NE.AND P0, PT, R9, 0x1, PT ;  /* 0x000000010900780c */ /* 0x000fce0003f05270 */
[----:B------:R-:W2:Y:S08]  /*0f70*/  LDC R10, c[0x0][0xb0c] ;  /* 0x0002c300ff0a7b82 */ /* 0x000eb00000000800 */
[----:B------:R-:W3:Y:S08]  /*0f80*/  LDC R11, c[0x0][0x370] ;  /* 0x0000dc00ff0b7b82 */ /* 0x000ef00000000800 */
[----:B------:R-:W4:Y:S01]  /*0f90*/  LDC R12, c[0x0][0x374] ;  /* 0x0000dd00ff0c7b82 */ /* 0x000f220000000800 */
[----:B-1----:R-:W-:-:S07]  /*0fa0*/  ISETP.NE.AND P1, PT, R4, 0x1, PT ;  /* 0x000000010400780c */ /* 0x002fce0003f25270 */
[----:B------:R-:W3:Y:S01]  /*0fb0*/  LDC.64 R6, c[0x0][0xb10] ;  /* 0x0002c400ff067b82 */ /* 0x000ee20000000a00 */
[----:B--2---:R-:W-:-:S07]  /*0fc0*/  ISETP.NE.AND P2, PT, R10, 0x1, PT ;  /* 0x000000010a00780c */ /* 0x004fce0003f45270 */
[----:B------:R-:W1:Y:S08]  /*0fd0*/  LDC R8, c[0x0][0xb20] ;  /* 0x0002c800ff087b82 */ /* 0x000e700000000800 */
[----:B------:R-:W2:Y:S01]  /*0fe0*/  LDC.64 R2, c[0x0][0xb28] ;  /* 0x0002ca00ff027b82 */ /* 0x000ea20000000a00 */
[----:B----4-:R-:W-:-:S04]  /*0ff0*/  IMAD.HI.U32 R13, R12, R5, RZ ;  /* 0x000000050c0d7227 */ /* 0x010fc800078e00ff */
[----:B------:R-:W-:-:S04]  /*1000*/  IMAD.HI.U32 R5, R20, R5, RZ ;  /* 0x0000000514057227 */ /* 0x000fc800078e00ff */
[----:B---3--:R-:W-:-:S04]  /*1010*/  IMAD.HI.U32 R14, R11, R6, RZ ;  /* 0x000000060b0e7227 */ /* 0x008fc800078e00ff */
[C---:B------:R-:W-:Y:S01]  /*1020*/  IMAD.HI.U32 R16, R21.reuse, R6, RZ ;  /* 0x0000000615107227 */ /* 0x040fe200078e00ff */
[-C--:B------:R-:W-:Y:S02]  /*1030*/  @P2 SHF.R.U32.HI R11, RZ, R7.reuse, R14 ;  /* 0x00000007ff0b2219 */ /* 0x080fe4000001160e */
[-C--:B-1----:R-:W-:Y:S02]  /*1040*/  @P1 SHF.R.U32.HI R12, RZ, R8.reuse, R13 ;  /* 0x00000008ff0c1219 */ /* 0x082fe4000001160d */
[----:B------:R-:W-:Y:S02]  /*1050*/  SHF.R.U32.HI R5, RZ, R8, R5 ;  /* 0x00000008ff057219 */ /* 0x000fe40000011605 */
[----:B------:R-:W-:Y:S02]  /*1060*/  SHF.R.U32.HI R16, RZ, R7, R16 ;  /* 0x00000007ff107219 */ /* 0x000fe40000011610 */
[----:B------:R-:W-:Y:S01]  /*1070*/  SEL R5, R20, R5, !P1 ;  /* 0x0000000514057207 */ /* 0x000fe20004800000 */
[----:B--2---:R-:W-:Y:S01]  /*1080*/  IMAD.HI.U32 R14, R12, R2, RZ ;  /* 0x000000020c0e7227 */ /* 0x004fe200078e00ff */
[----:B------:R-:W-:-:S02]  /*1090*/  SEL R7, R21, R16, !P2 ;  /* 0x0000001015077207 */ /* 0x000fc40005000000 */
[----:B------:R-:W-:Y:S01]  /*10a0*/  IADD3 R13, PT, PT, -R5, RZ, RZ ;  /* 0x000000ff050d7210 */ /* 0x000fe20007ffe1ff */
[----:B------:R-:W-:Y:S01]  /*10b0*/  IMAD.HI.U32 R6, R11, R2, RZ ;  /* 0x000000020b067227 */ /* 0x000fe200078e00ff */
[----:B------:R-:W-:-:S03]  /*10c0*/  @P0 SHF.R.U32.HI R12, RZ, R3, R14 ;  /* 0x00000003ff0c0219 */ /* 0x000fc6000001160e */
[----:B------:R-:W-:Y:S01]  /*10d0*/  IMAD R13, R4, R13, R20 ;  /* 0x0000000d040d7224 */ /* 0x000fe200078e0214 */
[----:B------:R-:W-:Y:S01]  /*10e0*/  @P0 SHF.R.U32.HI R11, RZ, R3, R6 ;  /* 0x00000003ff0b0219 */ /* 0x000fe20000011606 */
[----:B------:R-:W-:-:S04]  /*10f0*/  IMAD R12, R12, R9, RZ ;  /* 0x000000090c0c7224 */ /* 0x000fc800078e02ff */
[----:B------:R-:W-:Y:S01]  /*1100*/  IMAD R6, R11, R9, RZ ;  /* 0x000000090b067224 */ /* 0x000fe200078e02ff */
[----:B------:R-:W-:-:S04]  /*1110*/  ISETP.GE.AND P1, PT, R5, R12, PT ;  /* 0x0000000c0500720c */ /* 0x000fc80003f26270 */
[----:B------:R-:W-:Y:S01]  /*1120*/  ISETP.GE.OR P1, PT, R7, R6, P1 ;  /* 0x000000060700720c */ /* 0x000fe20000f26670 */
[----:B------:R-:W-:-:S05]  /*1130*/  IMAD.HI.U32 R6, R5, R2, RZ ;  /* 0x0000000205067227 */ /* 0x000fca00078e00ff */
[----:B------:R-:W-:-:S04]  /*1140*/  SHF.R.U32.HI R6, RZ, R3, R6 ;  /* 0x00000003ff067219 */ /* 0x000fc80000011606 */
[----:B------:R-:W-:-:S03]  /*1150*/  SEL R6, R5, R6, !P0 ;  /* 0x0000000605067207 */ /* 0x000fc60004000000 */
[----:B------:R-:W-:Y:S01]  /*1160*/  @!P1 IMAD.HI.U32 R8, R7, R2, RZ ;  /* 0x0000000207089227 */ /* 0x000fe200078e00ff */
[----:B------:R-:W-:-:S04]  /*1170*/  IADD3 R2, PT, PT, -R6, RZ, RZ ;  /* 0x000000ff06027210 */ /* 0x000fc80007ffe1ff */
[----:B------:R-:W-:Y:S01]  /*1180*/  @!P1 SHF.R.U32.HI R8, RZ, R3, R8 ;  /* 0x00000003ff089219 */ /* 0x000fe20000011608 */
[----:B------:R-:W-:-:S03]  /*1190*/  IMAD R2, R9, R2, R5 ;  /* 0x0000000209027224 */ /* 0x000fc600078e0205 */
[----:B------:R-:W-:-:S05]  /*11a0*/  @!P1 SEL R3, R7, R8, !P0 ;  /* 0x0000000807039207 */ /* 0x000fca0004000000 */
[--C-:B------:R-:W-:Y:S02]  /*11b0*/  @!P1 IMAD.IADD R6, R6, 0x1, -R3.reuse ;  /* 0x0000000106069824 */ /* 0x100fe400078e0a03 */
[----:B------:R-:W-:Y:S01]  /*11c0*/  @!P1 IMAD R3, R2, R11, R3 ;  /* 0x0000000b02039224 */ /* 0x000fe200078e0203 */
[----:B------:R-:W-:Y:S01]  /*11d0*/  IADD3 R2, PT, PT, -R7, RZ, RZ ;  /* 0x000000ff07027210 */ /* 0x000fe20007ffe1ff */
[----:B------:R-:W-:Y:S02]  /*11e0*/  @!P1 IMAD R5, R6, R9, R7 ;  /* 0x0000000906059224 */ /* 0x000fe400078e0207 */
[----:B------:R-:W-:Y:S02]  /*11f0*/  @!P1 IMAD.MOV.U32 R7, RZ, RZ, R3 ;  /* 0x000000ffff079224 */ /* 0x000fe400078e0003 */
[----:B------:R-:W-:Y:S02]  /*1200*/  IMAD R2, R10, R2, R21 ;  /* 0x000000020a027224 */ /* 0x000fe400078e0215 */
[----:B------:R-:W-:-:S02]  /*1210*/  IMAD R20, R5, R4, R13 ;  /* 0x0000000405147224 */ /* 0x000fc400078e020d */
[----:B------:R-:W-:Y:S02]  /*1220*/  IMAD R21, R7, R10, R2 ;  /* 0x0000000a07157224 */ /* 0x000fe400078e0202 */
.L_x_15:
[----:B------:R-:W1:Y:S01]  /*1230*/  LDCU UR4, c[0x0][0xb30] ;  /* 0x00016600ff0477ac */ /* 0x000e620008000800 */
[----:B------:R-:W2:Y:S08]  /*1240*/  S2UR UR37, SR_CgaCtaId ;  /* 0x00000000002579c3 */ /* 0x000eb00000008800 */
[----:B------:R-:W3:Y:S01]  /*1250*/  LDC R26, c[0x0][0xb24] ;  /* 0x0002c900ff1a7b82 */ /* 0x000ee20000000800 */
[----:B-1----:R-:W-:-:S09]  /*1260*/  UISETP.NE.AND UP1, UPT, UR4, 0x1, UPT ;  /* 0x000000010400788c */ /* 0x002fd2000bf25270 */
[----:B--2---:R-:W-:Y:S05]  /*1270*/  BRA.U UP1, `(.L_x_16) ;  /* 0x0000000101407547 */ /* 0x004fea000b800000 */
[----:B------:R-:W1:Y:S08]  /*1280*/  LDC.64 R4, c[0x0][0xb10] ;  /* 0x0002c400ff047b82 */ /* 0x000e700000000a00 */
[----:B------:R-:W2:Y:S08]  /*1290*/  LDC.64 R2, c[0x0][0xb18] ;  /* 0x0002c600ff027b82 */ /* 0x000eb00000000a00 */
[----:B------:R-:W4:Y:S08]  /*12a0*/  LDC R6, c[0x0][0xb20] ;  /* 0x0002c800ff067b82 */ /* 0x000f300000000800 */
[----:B------:R-:W3:Y:S01]  /*12b0*/  LDC R8, c[0x0][0xb0c] ;  /* 0x0002c300ff087b82 */ /* 0x000ee20000000800 */
[----:B-1----:R-:W-:-:S05]  /*12c0*/  IMAD.HI.U32 R4, R21, R4, RZ ;  /* 0x0000000415047227 */ /* 0x002fca00078e00ff */
[----:B------:R-:W-:Y:S01]  /*12d0*/  SHF.R.U32.HI R4, RZ, R5, R4 ;  /* 0x00000005ff047219 */ /* 0x000fe20000011604 */
[----:B--2---:R-:W-:Y:S01]  /*12e0*/  IMAD.HI.U32 R3, R20, R3, RZ ;  /* 0x0000000314037227 */ /* 0x004fe200078e00ff */
[----:B------:R-:W-:-:S04]  /*12f0*/  ISETP.NE.AND P0, PT, R2, 0x1, PT ;  /* 0x000000010200780c */ /* 0x000fc80003f05270 */
[----:B----4-:R-:W-:-:S04]  /*1300*/  SHF.R.U32.HI R3, RZ, R6, R3 ;  /* 0x00000006ff037219 */ /* 0x010fc80000011603 */
[----:B------:R-:W-:Y:S02]  /*1310*/  SEL R3, R20, R3, !P0 ;  /* 0x0000000314037207 */ /* 0x000fe40004000000 */
[----:B---3--:R-:W-:-:S04]  /*1320*/  ISETP.NE.AND P1, PT, R8, 0x1, PT ;  /* 0x000000010800780c */ /* 0x008fc80003f25270 */
[----:B------:R-:W-:-:S05]  /*1330*/  SEL R4, R21, R4, !P1 ;  /* 0x0000000415047207 */ /* 0x000fca0004800000 */
[----:B------:R-:W-:Y:S02]  /*1340*/  IMAD.IADD R5, R3, 0x1, -R4 ;  /* 0x0000000103057824 */ /* 0x000fe400078e0a04 */
[----:B------:R-:W-:Y:S02]  /*1350*/  IMAD.IADD R3, R4, 0x1, -R3 ;  /* 0x0000000104037824 */ /* 0x000fe400078e0a03 */
[----:B------:R-:W-:Y:S02]  /*1360*/  IMAD R21, R5, R8, R21 ;  /* 0x0000000805157224 */ /* 0x000fe400078e0215 */
[----:B------:R-:W-:-:S07]  /*1370*/  IMAD R20, R3, R2, R20 ;  /* 0x0000000203147224 */ /* 0x000fce00078e0214 */
.L_x_16:
[----:B------:R-:W-:Y:S01]  /*1380*/  BAR.SYNC.DEFER_BLOCKING 0x0 ;  /* 0x0000000000007b1d */ /* 0x000fe20000010000 */
[----:B------:R-:W-:Y:S01]  /*1390*/  UISETP.NE.AND UP1, UPT, UR8, 0x2, UPT ;  /* 0x000000020800788c */ /* 0x000fe2000bf25270 */
[----:B------:R-:W-:Y:S02]  /*13a0*/  ISETP.NE.OR P5, PT, R0, 0x2, !P5 ;  /* 0x000000020000780c */ /* 0x000fe40006fa5670 */
[----:B------:R-:W-:-:S06]  /*13b0*/  LOP3.LUT R2, R72, 0x1f, RZ, 0xc0, !PT ;  /* 0x0000001f48027812 */ /* 0x000fcc00078ec0ff */
[----:B------:R-:W-:Y:S05]  /*13c0*/  BRA.U UP1, `(.L_x_17) ;  /* 0x0000001101847547 */ /* 0x000fea000b800000 */
[----:B------:R-:W1:Y:S01]  /*13d0*/  LDCU UR13, c[0x0][0x38c] ;  /* 0x00007180ff0d77ac */ /* 0x000e620008000800 */
[----:B------:R-:W2:Y:S01]  /*13e0*/  LDC R9, c[0x0][0x370] ;  /* 0x0000dc00ff097b82 */ /* 0x000ea20000000800 */
[----:B------:R-:W-:Y:S01]  /*13f0*/  PLOP3.LUT P1, PT, PT, PT, UP2, 0x80, 0x8 ;  /* 0x000000000008781c */ /* 0x000fe20003f2f028 */
[----:B------:R-:W-:Y:S01]  /*1400*/  HFMA2 R12, -RZ, RZ, 0, 0 ;  /* 0x00000000ff0c7431 */ /* 0x000fe200000001ff */
[----:B------:R-:W-:Y:S01]  /*1410*/  ISETP.EQ.OR P4, PT, R2, RZ, P5 ;  /* 0x000000ff0200720c */ /* 0x000fe20002f82670 */
[----:B------:R-:W-:Y:S01]  /*1420*/  IMAD.MOV.U32 R15, RZ, RZ, 0x1 ;  /* 0x00000001ff0f7424 */ /* 0x000fe200078e00ff */
[----:B------:R-:W-:Y:S01]  /*1430*/  PLOP3.LUT P1, PT, P1, PT, PT, 0x8, 0x80 ;  /* 0x000000000080781c */ /* 0x000fe20000f2e170 */
[----:B------:R-:W-:Y:S01]  /*1440*/  IMAD.MOV.U32 R14, RZ, RZ, RZ ;  /* 0x000000ffff0e7224 */ /* 0x000fe200078e00ff */
[----:B------:R-:W-:Y:S01]  /*1450*/  MOV R8, 0x1 ;  /* 0x0000000100087802 */ /* 0x000fe20000000f00 */
[----:B------:R-:W4:Y:S01]  /*1460*/  LDC R0, c[0x0][0x374] ;  /* 0x0000dd00ff007b82 */ /* 0x000f220000000800 */
[----:B------:R-:W-:Y:S01]  /*1470*/  IMAD.MOV.U32 R10, RZ, RZ, RZ ;  /* 0x000000ffff0a7224 */ /* 0x000fe200078e00ff */
[----:B------:R-:W2:Y:S01]  /*1480*/  LDCU.64 UR22, c[0x0][0x348] ;  /* 0x00006900ff1677ac */ /* 0x000ea20008000a00 */
[----:B------:R-:W-:Y:S01]  /*1490*/  UMOV UR6, URZ ;  /* 0x000000ff00067c82 */ /* 0x000fe20008000000 */
[----:B-1----:R-:W-:-:S04]  /*14a0*/  UIADD3 UR5, UPT, UPT, UR13, 0x3f, URZ ;  /* 0x0000003f0d057890 */ /* 0x002fc8000fffe0ff */
[----:B------:R-:W-:-:S04]  /*14b0*/  USHF.R.S32.HI UR4, URZ, 0x1f, UR5 ;  /* 0x0000001fff047899 */ /* 0x000fc80008011405 */
[----:B------:R-:W-:-:S04]  /*14c0*/  ULEA.HI UR4, UR4, UR5, URZ, 0x6 ;  /* 0x0000000504047291 */ /* 0x000fc8000f8f30ff */
[----:B------:R-:W-:Y:S02]  /*14d0*/  USHF.R.S32.HI UR15, URZ, 0x6, UR4 ;  /* 0x00000006ff0f7899 */ /* 0x000fe40008011404 */
[----:B------:R-:W-:Y:S02]  /*14e0*/  UIADD3 UR4, UPT, UPT, UR13, -0x1, URZ ;  /* 0xffffffff0d047890 */ /* 0x000fe4000fffe0ff */
[----:B------:R-:W-:Y:S02]  /*14f0*/  UISETP.LT.U32.AND UP0, UPT, UR15, 0x5, UPT ;  /* 0x000000050f00788c */ /* 0x000fe4000bf01070 */
[----:B------:R-:W-:Y:S02]  /*1500*/  UISETP.GE.U32.AND UP1, UPT, UR4, -0x7f, UPT ;  /* 0xffffff810400788c */ /* 0x000fe4000bf26070 */
[----:B------:R-:W-:Y:S02]  /*1510*/  USEL UR14, UR15, 0x5, UP0 ;  /* 0x000000050f0e7887 */ /* 0x000fe40008000000 */
[----:B------:R-:W-:-:S02]  /*1520*/  UIADD3 UR13, UPT, UPT, UR13, 0x7e, URZ ;  /* 0x0000007e0d0d7890 */ /* 0x000fc4000fffe0ff */
[----:B------:R-:W-:Y:S02]  /*1530*/  UIADD3 UR5, UPT, UPT, UR14, -0x1, URZ ;  /* 0xffffffff0e057890 */ /* 0x000fe4000fffe0ff */
[----:B------:R-:W-:-:S03]  /*1540*/  UIADD3 UR7, UPT, UPT, UR15, -UR14, URZ ;  /* 0x8000000e0f077290 */ /* 0x000fc6000fffe0ff */
[----:B------:R-:W-:-:S04]  /*1550*/  @UP1 UIADD3 UR5, UPT, UPT, UR14, URZ, URZ ;  /* 0x000000ff0e051290 */ /* 0x000fc8000fffe0ff */
[----:B--2---:R-:W-:-:S12]  /*1560*/  UIADD3 UR5, UPT, UPT, UR5, 0x1, URZ ;  /* 0x0000000105057890 */ /* 0x004fd8000fffe0ff */
.L_x_35:
[----:B------:R-:W-:Y:S01]  /*1570*/  UISETP.NE.AND UP0, UPT, UR37, URZ, UPT ;  /* 0x000000ff2500728c */ /* 0x000fe2000bf05270 */
[----:B------:R-:W1:Y:S08]  /*1580*/  S2UR UR37, SR_CgaCtaId ;  /* 0x00000000002579c3 */ /* 0x000e700000008800 */
[----:B------:R-:W-:Y:S05]  /*1590*/  BRA.U UP0, `(.L_x_18) ;  /* 0x0000000100347547 */ /* 0x000fea000b800000 */
[----:B------:R-:W2:Y:S01]  /*15a0*/  S2R R2, SR_CgaCtaId ;  /* 0x0000000000027919 */ /* 0x000ea20000008800 */
[----:B------:R-:W-:-:S04]  /*15b0*/  MOV R3, 0x400 ;  /* 0x0000040000037802 */ /* 0x000fc80000000f00 */
[----:B--2---:R-:W-:Y:S02]  /*15c0*/  LEA R3, R2, R3, 0x18 ;  /* 0x0000000302037211 */ /* 0x004fe400078ec0ff */
[----:B------:R-:W-:-:S03]  /*15d0*/  SHF.L.U32 R2, R8, 0x1f, RZ ;  /* 0x0000001f08027819 */ /* 0x000fc600000006ff */
[----:B------:R-:W-:-:S04]  /*15e0*/  IMAD R3, R10, 0x8, R3 ;  /* 0x000000080a037824 */ /* 0x000fc800078e0203 */
[----:B------:R-:W2:Y:S02]  /*15f0*/  SYNCS.PHASECHK.TRANS64.TRYWAIT P0, [R3+URZ+0x110], R2 ;  /* 0x00011002030075a7 */ /* 0x000ea400080011ff */
[----:B--2---:R-:W-:Y:S05]  /*1600*/  @!P0 BRA `(.L_x_19) ;  /* 0x0000006800408947 */ /* 0x004fea0003800000 */
.L_x_132:
[----:B------:R-:W-:Y:S01]  /*1610*/  VIADD R10, R10, 0x1 ;  /* 0x000000010a0a7836 */ /* 0x000fe20000000000 */
[----:B------:R2:W-:Y:S04]  /*1620*/  SYNCS.ARRIVE.TRANS64.A1T0 RZ, [R3+URZ+0x100], RZ ;  /* 0x000100ff03ff79a7 */ /* 0x0005e800081000ff */
[----:B------:R-:W-:-:S04]  /*1630*/  ISETP.NE.AND P0, PT, R10, 0x2, PT ;  /* 0x000000020a00780c */ /* 0x000fc80003f05270 */
[----:B------:R-:W-:Y:S02]  /*1640*/  SEL R10, R10, RZ, P0 ;  /* 0x000000ff0a0a7207 */ /* 0x000fe40000000000 */
[----:B--2---:R-:W-:-:S04]  /*1650*/  SEL R3, RZ, 0x1, P0 ;  /* 0x00000001ff037807 */ /* 0x004fc80000000000 */
[----:B------:R-:W-:-:S07]  /*1660*/  LOP3.LUT R8, R8, R3, RZ, 0x3c, !PT ;  /* 0x0000000308087212 */ /* 0x000fce00078e3cff */
.L_x_18:
[----:B------:R-:W-:Y:S01]  /*1670*/  UMOV UR4, 0x400 ;  /* 0x0000040000047882 */ /* 0x000fe20000000000 */
[----:B------:R-:W-:Y:S01]  /*1680*/  SHF.L.U32 R2, R15, 0x1f, RZ ;  /* 0x0000001f0f027819 */ /* 0x000fe200000006ff */
[----:B-1----:R-:W-:Y:S01]  /*1690*/  ULEA UR4, UR37, UR4, 0x18 ;  /* 0x0000000425047291 */ /* 0x002fe2000f8ec0ff */
[----:B------:R-:W-:Y:S01]  /*16a0*/  R2UR UR35, R21 ;  /* 0x00000000152372ca */ /* 0x000fe200000e0000 */
[----:B------:R-:W-:Y:S01]  /*16b0*/  UISETP.GE.U32.AND UP0, UPT, UR13, 0x7f, UPT ;  /* 0x0000007f0d00788c */ /* 0x000fe2000bf06070 */
[----:B------:R-:W-:Y:S01]  /*16c0*/  R2UR UR11, R20 ;  /* 0x00000000140b72ca */ /* 0x000fe200000e0000 */
[----:B------:R-:W-:Y:S01]  /*16d0*/  ULEA UR8, UR6, UR4, 0x3 ;  /* 0x0000000406087291 */ /* 0x000fe2000f8e18ff */
[----:B------:R-:W-:-:S08]  /*16e0*/  UMOV UR24, URZ ;  /* 0x000000ff00187c82 */ /* 0x000fd00008000000 */
[----:B------:R1:W2:Y:S01]  /*16f0*/  SYNCS.PHASECHK.TRANS64.TRYWAIT P0, [UR8+0x28], R2 ;  /* 0x00002802ff0075a7 */ /* 0x0002a20008001108 */
[----:B------:R-:W-:Y:S02]  /*1700*/  USHF.L.U32 UR35, UR35, 0x6, URZ ;  /* 0x0000000623237899 */ /* 0x000fe400080006ff */
[----:B------:R-:W-:Y:S01]  /*1710*/  USHF.L.U32 UR11, UR11, 0x7, URZ ;  /* 0x000000070b0b7899 */ /* 0x000fe200080006ff */
[----:B------:R-:W-:Y:S11]  /*1720*/  BRA.U !UP0, `(.L_x_20) ;  /* 0x0000000108a87547 */ /* 0x000ff6000b800000 */
[----:B------:R-:W-:Y:S01]  /*1730*/  UMOV UR16, URZ ;  /* 0x000000ff00107c82 */ /* 0x000fe20008000000 */
[----:B------:R-:W-:-:S05]  /*1740*/  UMOV UR17, UR6 ;  /* 0x0000000600117c82 */ /* 0x000fca0008000000 */
.L_x_25:
[----:B-1----:R-:W-:Y:S01]  /*1750*/  ULEA UR33, UR17, UR4, 0x3 ;  /* 0x0000000411217291 */ /* 0x002fe2000f8e18ff */
[----:B--2---:R-:W-:Y:S01]  /*1760*/  @!P5 MOV R3, 0x6000 ;  /* 0x000060000003d802 */ /* 0x004fe20000000f00 */
[----:B--2---:R-:W-:Y:S10]  /*1770*/  @P0 BRA `(.L_x_21) ;  /* 0x00000000000c0947 */ /* 0x004ff40003800000 */
[----:B------:R-:W-:-:S04]  /*1780*/  SHF.L.U32 R5, R15, 0x1f, RZ ;  /* 0x0000001f0f057819 */ /* 0x000fc800000006ff */
[----:B------:R-:W2:Y:S02]  /*1790*/  SYNCS.PHASECHK.TRANS64.TRYWAIT P0, [UR33+0x28], R5 ;  /* 0x00002805ff0075a7 */ /* 0x000ea40008001121 */
[----:B--2---:R-:W-:Y:S05]  /*17a0*/  @!P0 BRA `(.L_x_22) ;  /* 0x0000006400ec8947 */ /* 0x004fea0003800000 */
.L_x_21:
[----:B------:R2:W-:Y:S01]  /*17b0*/  @!P5 SYNCS.ARRIVE.TRANS64 RZ, [UR33], R3 ;  /* 0x00000003ffffd9a7 */ /* 0x0005e20008000021 */
[----:B------:R-:W-:Y:S04]  /*17c0*/  BSSY.RECONVERGENT B0, `(.L_x_23) ;  /* 0x0000003000007945 */ /* 0x000fe80003800200 */
[----:B------:R-:W-:Y:S05]  /*17d0*/  @P4 BRA `(.L_x_24) ;  /* 0x0000000000044947 */ /* 0x000fea0003800000 */
[----:B------:R-:W-:Y:S05]  /*17e0*/  BPT.TRAP 0x1 ;  /* 0x000000040000795c */ /* 0x000fea0000300000 */
.L_x_24:
[----:B------:R-:W-:Y:S05]  /*17f0*/  BSYNC.RECONVERGENT B0 ;  /* 0x0000000000007941 */ /* 0x000fea0003800200 */
.L_x_23:
[----:B------:R-:W-:Y:S02]  /*1800*/  UIADD3 UR6, UPT, UPT, UR17, 0x1, URZ ;  /* 0x0000000111067890 */ /* 0x000fe4000fffe0ff */
[----:B------:R-:W-:Y:S02]  /*1810*/  ULEA UR32, UR17, UR4, 0xd ;  /* 0x0000000411207291 */ /* 0x000fe4000f8e68ff */
[----:B------:R-:W-:Y:S02]  /*1820*/  UISETP.NE.AND UP0, UPT, UR6, 0x5, UPT ;  /* 0x000000050600788c */ /* 0x000fe4000bf05270 */
[----:B------:R-:W-:Y:S02]  /*1830*/  UIADD3 UR26, UP1, UPT, UR22, 0x80, URZ ;  /* 0x00000080161a7890 */ /* 0x000fe4000ff3e0ff */
[----:B------:R-:W-:Y:S02]  /*1840*/  USEL UR9, URZ, 0x1, UP0 ;  /* 0x00000001ff097887 */ /* 0x000fe40008000000 */
[----:B------:R-:W-:-:S02]  /*1850*/  USEL UR6, UR6, URZ, UP0 ;  /* 0x000000ff06067287 */ /* 0x000fc40008000000 */
[----:B------:R-:W-:Y:S02]  /*1860*/  UIADD3 UR20, UP0, UPT, UR22, 0x180, URZ ;  /* 0x0000018016147890 */ /* 0x000fe4000ff1e0ff */
[----:B------:R-:W-:Y:S01]  /*1870*/  ULEA UR8, UR6, UR4, 0x3 ;  /* 0x0000000406087291 */ /* 0x000fe2000f8e18ff */
[----:B------:R-:W-:Y:S01]  /*1880*/  LOP3.LUT R15, R15, UR9, RZ, 0x3c, !PT ;  /* 0x000000090f0f7c12 */ /* 0x000fe2000f8e3cff */
[----:B------:R-:W-:Y:S02]  /*1890*/  USHF.L.U32 UR34, UR16, 0x6, URZ ;  /* 0x0000000610227899 */ /* 0x000fe400080006ff */
[----:B------:R-:W-:Y:S01]  /*18a0*/  UIADD3.X UR27, UPT, UPT, URZ, UR23, URZ, UP1, !UPT ;  /* 0x00000017ff1b7290 */ /* 0x000fe20008ffe4ff */
[----:B-1----:R-:W-:Y:S01]  /*18b0*/  SHF.L.U32 R2, R15, 0x1f, RZ ;  /* 0x0000001f0f027819 */ /* 0x002fe200000006ff */
[----:B------:R-:W-:Y:S02]  /*18c0*/  UIADD3 UR32, UPT, UPT, UR32, 0x4400, URZ ;  /* 0x0000440020207890 */ /* 0x000fe4000fffe0ff */
[----:B------:R-:W-:Y:S01]  /*18d0*/  UIADD3.X UR21, UPT, UPT, URZ, UR23, URZ, UP0, !UPT ;  /* 0x00000017ff157290 */ /* 0x000fe200087fe4ff */
[----:B------:R1:W1:Y:S01]  /*18e0*/  SYNCS.PHASECHK.TRANS64.TRYWAIT P0, [UR8+0x28], R2 ;  /* 0x00002802ff0075a7 */ /* 0x0002620008001108 */
[----:B------:R-:W-:Y:S01]  /*18f0*/  ULEA UR8, UR17, UR4, 0xe ;  /* 0x0000000411087291 */ /* 0x000fe2000f8e70ff */
[----:B------:R-:W-:Y:S01]  /*1900*/  UMOV UR18, 0x0 ;  /* 0x0000000000127882 */ /* 0x000fe20000000000 */
[----:B------:R-:W-:-:S02]  /*1910*/  UMOV UR19, 0x10000000 ;  /* 0x1000000000137882 */ /* 0x000fc40000000000 */
[----:B------:R-:W-:Y:S01]  /*1920*/  UIADD3 UR8, UPT, UPT, UR8, 0xe400, URZ ;  /* 0x0000e40008087890 */ /* 0x000fe2000fffe0ff */
[----:B------:R1:W-:Y:S01]  /*1930*/  UTMALDG.3D [UR32], [UR26], desc[UR18] ;  /* 0x000012201a0075b4 */ /* 0x0003e20008011000 */
[----:B------:R-:W-:Y:S01]  /*1940*/  UMOV UR12, UR36 ;  /* 0x00000024000c7c82 */ /* 0x000fe20008000000 */
[----:B------:R-:W-:Y:S01]  /*1950*/  UMOV UR9, UR33 ;  /* 0x0000002100097c82 */ /* 0x000fe20008000000 */
[----:B------:R-:W-:Y:S01]  /*1960*/  UMOV UR10, UR34 ;  /* 0x00000022000a7c82 */ /* 0x000fe20008000000 */
[----:B------:R-:W-:Y:S01]  /*1970*/  UIADD3 UR16, UPT, UPT, UR16, 0x1, URZ ;  /* 0x0000000110107890 */ /* 0x000fe2000fffe0ff */
[----:B------:R-:W-:Y:S01]  /*1980*/  UMOV UR24, UR5 ;  /* 0x0000000500187c82 */ /* 0x000fe20008000000 */
[----:B------:R-:W-:Y:S02]  /*1990*/  UMOV UR17, UR6 ;  /* 0x0000000600117c82 */ /* 0x000fe40008000000 */
[----:B------:R1:W-:Y:S01]  /*19a0*/  UTMALDG.3D [UR8], [UR20], desc[UR18] ;  /* 0x00001208140075b4 */ /* 0x0003e20008011000 */
[----:B------:R-:W-:-:S09]  /*19b0*/  UISETP.NE.AND UP0, UPT, UR16, UR5, UPT ;  /* 0x000000051000728c */ /* 0x000fd2000bf05270 */
[----:B------:R-:W-:Y:S05]  /*19c0*/  BRA.U UP0, `(.L_x_25) ;  /* 0xfffffffd00607547 */ /* 0x000fea000b83ffff */
.L_x_20:
[----:B-1----:R-:W-:Y:S01]  /*19d0*/  ULEA UR8, UR6, UR4, 0x3 ;  /* 0x0000000406087291 */ /* 0x002fe2000f8e18ff */
[----:B------:R-:W-:Y:S01]  /*19e0*/  SHF.L.U32 R2, R15, 0x1f, RZ ;  /* 0x0000001f0f027819 */ /* 0x000fe200000006ff */
[----:B------:R-:W-:Y:S01]  /*19f0*/  @!P1 SYNCS.ARRIVE.TRANS64.A1T0 RZ, [UR4+0x98], RZ ;  /* 0x000098ffffff99a7 */ /* 0x000fe20008100004 */
[----:B------:R-:W-:-:S06]  /*1a00*/  UISETP.GT.AND UP0, UPT, UR15, UR14, UPT ;  /* 0x0000000e0f00728c */ /* 0x000fcc000bf04270 */
[----:B--2---:R1:W2:Y:S03]  /*1a10*/  SYNCS.PHASECHK.TRANS64.TRYWAIT P0, [UR8+0x28], R2 ;  /* 0x00002802ff0075a7 */ /* 0x0042a60008001108 */
[----:B------:R-:W-:Y:S05]  /*1a20*/  BRA.U !UP0, `(.L_x_26) ;  /* 0x0000000108ac7547 */ /* 0x000fea000b800000 */
[----:B------:R-:W-:Y:S01]  /*1a30*/  UIADD3 UR21, UPT, UPT, UR7, UR24, URZ ;  /* 0x0000001807157290 */ /* 0x000fe2000fffe0ff */
[----:B------:R-:W-:-:S11]  /*1a40*/  UMOV UR25, UR6 ;  /* 0x0000000600197c82 */ /* 0x000fd60008000000 */
.L_x_31:
[----:B-1----:R-:W-:Y:S01]  /*1a50*/  ULEA UR17, UR25, UR4, 0x3 ;  /* 0x0000000419117291 */ /* 0x002fe2000f8e18ff */
[----:B--2---:R-:W-:Y:S01]  /*1a60*/  @!P5 MOV R3, 0x6000 ;  /* 0x000060000003d802 */ /* 0x004fe20000000f00 */
[----:B--2---:R-:W-:Y:S10]  /*1a70*/  @P0 BRA `(.L_x_27) ;  /* 0x00000000000c0947 */ /* 0x004ff40003800000 */
[----:B------:R-:W-:-:S04]  /*1a80*/  SHF.L.U32 R5, R15, 0x1f, RZ ;  /* 0x0000001f0f057819 */ /* 0x000fc800000006ff */
[----:B------:R-:W2:Y:S02]  /*1a90*/  SYNCS.PHASECHK.TRANS64.TRYWAIT P0, [UR17+0x28], R5 ;  /* 0x00002805ff0075a7 */ /* 0x000ea40008001111 */
[----:B--2---:R-:W-:Y:S05]  /*1aa0*/  @!P0 BRA `(.L_x_28) ;  /* 0x0000006400448947 */ /* 0x004fea0003800000 */
.L_x_27:
[----:B------:R2:W-:Y:S01]  /*1ab0*/  @!P5 SYNCS.ARRIVE.TRANS64 RZ, [UR17], R3 ;  /* 0x00000003ffffd9a7 */ /* 0x0005e20008000011 */
[----:B------:R-:W-:Y:S04]  /*1ac0*/  BSSY.RECONVERGENT B0, `(.L_x_29) ;  /* 0x0000003000007945 */ /* 0x000fe80003800200 */
[----:B------:R-:W-:Y:S05]  /*1ad0*/  @P4 BRA `(.L_x_30) ;  /* 0x0000000000044947 */ /* 0x000fea0003800000 */
[----:B------:R-:W-:Y:S05]  /*1ae0*/  BPT.TRAP 0x1 ;  /* 0x000000040000795c */ /* 0x000fea0000300000 */
.L_x_30:
[----:B------:R-:W-:Y:S05]  /*1af0*/  BSYNC.RECONVERGENT B0 ;  /* 0x0000000000007941 */ /* 0x000fea0003800200 */
.L_x_29:
        /* <DEDUP_REMOVED lines=10> */
[----:B------:R-:W-:Y:S01]  /*1ba0*/  UIADD3 UR16, UPT, UPT, UR16, 0x4400, URZ ;  /* 0x0000440010107890 */ /* 0x000fe2000fffe0ff */
[----:B-1----:R-:W-:Y:S01]  /*1bb0*/  SHF.L.U32 R2, R15, 0x1f, RZ ;  /* 0x0000001f0f027819 */ /* 0x002fe200000006ff */
[----:B------:R-:W-:Y:S02]  /*1bc0*/  UIADD3.X UR31, UPT, UPT, URZ, UR23, URZ, UP1, !UPT ;  /* 0x00000017ff1f7290 */ /* 0x000fe40008ffe4ff */
[----:B------:R-:W-:Y:S01]  /*1bd0*/  UIADD3.X UR29, UPT, UPT, URZ, UR23, URZ, UP0, !UPT ;  /* 0x00000017ff1d7290 */ /* 0x000fe200087fe4ff */
[----:B------:R1:W1:Y:S01]  /*1be0*/  SYNCS.PHASECHK.TRANS64.TRYWAIT P0, [UR8+0x28], R2 ;  /* 0x00002802ff0075a7 */ /* 0x0002620008001108 */
[----:B------:R-:W-:Y:S01]  /*1bf0*/  ULEA UR8, UR25, UR4, 0xe ;  /* 0x0000000419087291 */ /* 0x000fe2000f8e70ff */
[----:B------:R-:W-:Y:S01]  /*1c00*/  UMOV UR26, 0x0 ;  /* 0x00000000001a7882 */ /* 0x000fe20000000000 */
[----:B------:R-:W-:-:S02]  /*1c10*/  UMOV UR27, 0x10000000 ;  /* 0x10000000001b7882 */ /* 0x000fc40000000000 */
[----:B------:R-:W-:Y:S01]  /*1c20*/  UIADD3 UR8, UPT, UPT, UR8, 0xe400, URZ ;  /* 0x0000e40008087890 */ /* 0x000fe2000fffe0ff */
[----:B------:R-:W-:Y:S01]  /*1c30*/  UMOV UR19, UR35 ;  /* 0x0000002300137c82 */ /* 0x000fe20008000000 */
[----:B------:R-:W-:Y:S01]  /*1c40*/  UMOV UR20, UR36 ;  /* 0x0000002400147c82 */ /* 0x000fe20008000000 */
[----:B------:R-:W-:Y:S01]  /*1c50*/  UMOV UR12, UR36 ;  /* 0x00000024000c7c82 */ /* 0x000fe20008000000 */
[----:B------:R-:W-:Y:S01]  /*1c60*/  UMOV UR9, UR17 ;  /* 0x0000001100097c82 */ /* 0x000fe20008000000 */
[----:B------:R-:W-:Y:S01]  /*1c70*/  UMOV UR10, UR18 ;  /* 0x00000012000a7c82 */ /* 0x000fe20008000000 */
[----:B------:R1:W-:Y:S01]  /*1c80*/  UTMALDG.3D [UR16], [UR30], desc[UR26] ;  /* 0x00001a101e0075b4 */ /* 0x0003e20008011000 */
[----:B------:R-:W-:Y:S01]  /*1c90*/  UIADD3 UR24, UPT, UPT, UR24, 0x1, URZ ;  /* 0x0000000118187890 */ /* 0x000fe2000fffe0ff */
[----:B------:R-:W-:-:S03]  /*1ca0*/  UMOV UR25, UR6 ;  /* 0x0000000600197c82 */ /* 0x000fc60008000000 */
[----:B------:R-:W-:Y:S01]  /*1cb0*/  UISETP.NE.AND UP0, UPT, UR24, UR21, UPT ;  /* 0x000000151800728c */ /* 0x000fe2000bf05270 */
[----:B------:R1:W-:Y:S08]  /*1cc0*/  UTMALDG.3D [UR8], [UR28], desc[UR26] ;  /* 0x00001a081c0075b4 */ /* 0x0003f00008011000 */
[----:B------:R-:W-:Y:S05]  /*1cd0*/  BRA.U UP0, `(.L_x_31) ;  /* 0xfffffffd005c7547 */ /* 0x000fea000b83ffff */
.L_x_26:
[----:B-1----:R-:W-:Y:S01]  /*1ce0*/  LEA R2, R14, UR4, 0x3 ;  /* 0x000000040e027c11 */ /* 0x002fe2000f8e18ff */
[----:B------:R-:W-:Y:S01]  /*1cf0*/  NOP ;  /* 0x0000000000007918 */ /* 0x000fe20000000000 */
[----:B--2---:R-:W-:Y:S02]  /*1d00*/  SHF.L.U32 R3, R12, 0x1f, RZ ;  /* 0x0000001f0c037819 */ /* 0x004fe400000006ff */
[----:B------:R-:W-:Y:S02]  /*1d10*/  LEA R4, R14, UR4, 0x4 ;  /* 0x000000040e047c11 */ /* 0x000fe4000f8e20ff */
[----:B------:R-:W1:Y:S02]  /*1d20*/  SYNCS.PHASECHK.TRANS64.TRYWAIT P0, [R2+URZ+0xa0], R3 ;  /* 0x0000a003020075a7 */ /* 0x000e6400080011ff */
[----:B-1----:R-:W-:Y:S05]  /*1d30*/  @!P0 BRA `(.L_x_32) ;  /* 0x0000006000b88947 */ /* 0x002fea0003800000 */
.L_x_135:
[----:B------:R-:W2:Y:S01]  /*1d40*/  LDS.128 R4, [R4+0x130] ;  /* 0x0001300004047984 */ /* 0x000ea20000000c00 */
[----:B---3--:R-:W-:Y:S01]  /*1d50*/  ISETP.GE.AND P0, PT, R26, 0x1, PT ;  /* 0x000000011a00780c */ /* 0x008fe20003f06270 */
[----:B-1----:R-:W-:Y:S01]  /*1d60*/  VIADD R2, R2, 0xb0 ;  /* 0x000000b002027836 */ /* 0x002fe20000000000 */
[----:B------:R-:W-:Y:S01]  /*1d70*/  @!PT LDS RZ, [RZ] ;  /* 0x00000000fffff984 */ /* 0x000fe20000000800 */
[----:B------:R-:W-:Y:S01]  /*1d80*/  @!PT LDS RZ, [RZ] ;  /* 0x00000000fffff984 */ /* 0x000fe20000000800 */
[----:B------:R-:W-:Y:S01]  /*1d90*/  @!PT LDS RZ, [RZ] ;  /* 0x00000000fffff984 */ /* 0x000fe20000000800 */
[----:B------:R-:W-:Y:S01]  /*1da0*/  @!PT LDS RZ, [RZ] ;  /* 0x00000000fffff984 */ /* 0x000fe20000000800 */
[----:B------:R1:W-:Y:S06]  /*1db0*/  MEMBAR.ALL.CTA ;  /* 0x0000000000007992 */ /* 0x0003ec0000008000 */
[----:B-1----:R-:W1:Y:S01]  /*1dc0*/  FENCE.VIEW.ASYNC.S ;  /* 0x00000000000073c6 */ /* 0x002e620000000000 */
[----:B------:R-:W-:-:S04]  /*1dd0*/  PRMT R2, RZ, 0x654, R2 ;  /* 0x00000654ff027816 */ /* 0x000fc80000000002 */
[----:B-1----:R1:W-:Y:S01]  /*1de0*/  SYNCS.ARRIVE.TRANS64.RED.A1T0 RZ, [R2+URZ], RZ ;  /* 0x000000ff02ff79a7 */ /* 0x0023e200081004ff */
[----:B--2---:R-:W-:-:S13]  /*1df0*/  LOP3.LUT P2, RZ, R6, 0x1, RZ, 0xc0, !PT ;  /* 0x0000000106ff7812 */ /* 0x004fda000784c0ff */
[----:B------:R-:W-:Y:S01]  /*1e00*/  @P2 SHF.R.U32.HI R3, RZ, 0x10, R5 ;  /* 0x00000010ff032819 */ /* 0x000fe20000011605 */
[----:B------:R-:W-:Y:S01]  /*1e10*/  VOTEU.ANY UP0, P2 ;  /* 0x0000000000ff7886 */ /* 0x000fe20001000100 */
[----:B------:R-:W-:Y:S02]  /*1e20*/  @P2 MOV R13, R4 ;  /* 0x00000004000d2202 */ /* 0x000fe40000000f00 */
[----:B------:R-:W-:Y:S02]  /*1e30*/  @P2 R2UR.BROADCAST UR8, R3 ;  /* 0x00000000030822ca */ /* 0x000fe400008e0000 */
[----:B------:R-:W-:-:S11]  /*1e40*/  @P2 LOP3.LUT R11, R5, 0xffff, RZ, 0xc0, !PT ;  /* 0x0000ffff050b2812 */ /* 0x000fd600078ec0ff */
[----:B------:R-:W-:Y:S01]  /*1e50*/  @UP0 UMOV UR36, UR8 ;  /* 0x0000000800240c82 */ /* 0x000fe20008000000 */
[----:B-1----:R-:W-:Y:S05]  /*1e60*/  @!P0 BRA `(.L_x_33) ;  /* 0x0000000000b88947 */ /* 0x002fea0003800000 */
[----:B------:R-:W4:Y:S01]  /*1e70*/  LDC.64 R4, c[0x0][0xb18] ;  /* 0x0002c600ff047b82 */ /* 0x000f220000000a00 */
[----:B------:R-:W-:-:S07]  /*1e80*/  ISETP.NE.AND P3, PT, R26, 0x1, PT ;  /* 0x000000011a00780c */ /* 0x000fce0003f65270 */
[----:B------:R-:W1:Y:S08]  /*1e90*/  LDC.64 R6, c[0x0][0xb10] ;  /* 0x0002c400ff067b82 */ /* 0x000e700000000a00 */
[----:B------:R-:W2:Y:S08]  /*1ea0*/  LDC R16, c[0x0][0xb20] ;  /* 0x0002c800ff107b82 */ /* 0x000eb00000000800 */
[----:B------:R-:W3:Y:S01]  /*1eb0*/  LDC R18, c[0x0][0xb0c] ;  /* 0x0002c300ff127b82 */ /* 0x000ee20000000800 */
[----:B----4-:R-:W-:Y:S01]  /*1ec0*/  IMAD.HI.U32 R17, R0, R5, RZ ;  /* 0x0000000500117227 */ /* 0x010fe200078e00ff */
[----:B------:R-:W-:-:S03]  /*1ed0*/  ISETP.NE.AND P0, PT, R4, 0x1, PT ;  /* 0x000000010400780c */ /* 0x000fc60003f05270 */
[----:B------:R-:W-:-:S03]  /*1ee0*/  IMAD.HI.U32 R5, R11, R5, RZ ;  /* 0x000000050b057227 */ /* 0x000fc600078e00ff */
[----:B------:R-:W4:Y:S01]  /*1ef0*/  LDC.64 R2, c[0x0][0xb28] ;  /* 0x0002ca00ff027b82 */ /* 0x000f220000000a00 */
[----:B-1----:R-:W-:-:S04]  /*1f00*/  IMAD.HI.U32 R20, R9, R6, RZ ;  /* 0x0000000609147227 */ /* 0x002fc800078e00ff */
[----:B------:R-:W-:Y:S01]  /*1f10*/  IMAD.HI.U32 R22, R13, R6, RZ ;  /* 0x000000060d167227 */ /* 0x000fe200078e00ff */
[----:B------:R-:W-:Y:S02]  /*1f20*/  SHF.R.U32.HI R20, RZ, R7, R20 ;  /* 0x00000007ff147219 */ /* 0x000fe40000011614 */
[-C--:B--2---:R-:W-:Y:S02]  /*1f30*/  SHF.R.U32.HI R17, RZ, R16.reuse, R17 ;  /* 0x00000010ff117219 */ /* 0x084fe40000011611 */
[----:B------:R-:W-:Y:S02]  /*1f40*/  SHF.R.U32.HI R16, RZ, R16, R5 ;  /* 0x00000010ff107219 */ /* 0x000fe40000011605 */
[----:B------:R-:W-:Y:S02]  /*1f50*/  SEL R17, R0, R17, !P0 ;  /* 0x0000001100117207 */ /* 0x000fe40004000000 */
[----:B------:R-:W-:Y:S02]  /*1f60*/  SHF.R.U32.HI R22, RZ, R7, R22 ;  /* 0x00000007ff167219 */ /* 0x000fe40000011616 */
[----:B---3--:R-:W-:-:S02]  /*1f70*/  ISETP.NE.AND P1, PT, R18, 0x1, PT ;  /* 0x000000011200780c */ /* 0x008fc40003f25270 */
[----:B------:R-:W-:Y:S02]  /*1f80*/  SEL R5, R11, R16, !P0 ;  /* 0x000000100b057207 */ /* 0x000fe40004000000 */
[----:B------:R-:W-:Y:S02]  /*1f90*/  SEL R19, R9, R20, !P1 ;  /* 0x0000001409137207 */ /* 0x000fe40004800000 */
[----:B------:R-:W-:Y:S01]  /*1fa0*/  SEL R7, R13, R22, !P1 ;  /* 0x000000160d077207 */ /* 0x000fe20004800000 */
[----:B----4-:R-:W-:-:S04]  /*1fb0*/  IMAD.HI.U32 R20, R17, R2, RZ ;  /* 0x0000000211147227 */ /* 0x010fc800078e00ff */
[----:B------:R-:W-:Y:S01]  /*1fc0*/  IMAD.HI.U32 R6, R19, R2, RZ ;  /* 0x0000000213067227 */ /* 0x000fe200078e00ff */
[----:B------:R-:W-:-:S04]  /*1fd0*/  @P3 SHF.R.U32.HI R17, RZ, R3, R20 ;  /* 0x00000003ff113219 */ /* 0x000fc80000011614 */
        /* <DEDUP_REMOVED lines=8> */
[----:B------:R-:W-:-:S04]  /*2060*/  @!P0 IMAD.HI.U32 R16, R7, R2, RZ ;  /* 0x0000000207108227 */ /* 0x000fc800078e00ff */
[----:B------:R-:W-:Y:S01]  /*2070*/  IMAD.MOV R2, RZ, RZ, -R6 ;  /* 0x000000ffff027224 */ /* 0x000fe200078e0a06 */
[----:B------:R-:W-:-:S03]  /*2080*/  @!P0 SHF.R.U32.HI R16, RZ, R3, R16 ;  /* 0x00000003ff108219 */ /* 0x000fc60000011610 */
[----:B------:R-:W-:Y:S01]  /*2090*/  IMAD R2, R26, R2, R5 ;  /* 0x000000021a027224 */ /* 0x000fe200078e0205 */
[----:B------:R-:W-:Y:S02]  /*20a0*/  @!P0 SEL R3, R7, R16, !P3 ;  /* 0x0000001007038207 */ /* 0x000fe40005800000 */
[----:B------:R-:W-:-:S03]  /*20b0*/  IADD3 R16, PT, PT, -R5, RZ, RZ ;  /* 0x000000ff05107210 */ /* 0x000fc60007ffe1ff */
[--C-:B------:R-:W-:Y:S02]  /*20c0*/  @!P0 IMAD.IADD R6, R6, 0x1, -R3.reuse ;  /* 0x0000000106068824 */ /* 0x100fe400078e0a03 */
[----:B------:R-:W-:Y:S01]  /*20d0*/  @!P0 IMAD R3, R2, R19, R3 ;  /* 0x0000001302038224 */ /* 0x000fe200078e0203 */
[----:B------:R-:W-:Y:S01]  /*20e0*/  IADD3 R2, PT, PT, -R7, RZ, RZ ;  /* 0x000000ff07027210 */ /* 0x000fe20007ffe1ff */
[----:B------:R-:W-:Y:S02]  /*20f0*/  @!P0 IMAD R5, R26, R6, R7 ;  /* 0x000000061a058224 */ /* 0x000fe400078e0207 */
[----:B------:R-:W-:Y:S02]  /*2100*/  IMAD R11, R4, R16, R11 ;  /* 0x00000010040b7224 */ /* 0x000fe400078e020b */
[----:B------:R-:W-:Y:S02]  /*2110*/  @!P0 IMAD.MOV.U32 R7, RZ, RZ, R3 ;  /* 0x000000ffff078224 */ /* 0x000fe400078e0003 */
[----:B------:R-:W-:-:S02]  /*2120*/  IMAD R2, R18, R2, R13 ;  /* 0x0000000212027224 */ /* 0x000fc400078e020d */
[----:B------:R-:W-:Y:S02]  /*2130*/  IMAD R11, R5, R4, R11 ;  /* 0x00000004050b7224 */ /* 0x000fe400078e020b */
[----:B------:R-:W-:Y:S02]  /*2140*/  IMAD R13, R7, R18, R2 ;  /* 0x00000012070d7224 */ /* 0x000fe400078e0202 */
.L_x_33:
[----:B------:R-:W1:Y:S02]  /*2150*/  LDCU UR8, c[0x0][0xb30] ;  /* 0x00016600ff0877ac */ /* 0x000e640008000800 */
[----:B-1----:R-:W-:-:S09]  /*2160*/  UISETP.NE.AND UP0, UPT, UR8, 0x1, UPT ;  /* 0x000000010800788c */ /* 0x002fd2000bf05270 */
[----:B------:R-:W-:Y:S05]  /*2170*/  BRA.U UP0, `(.L_x_34) ;  /* 0x0000000100407547 */ /* 0x000fea000b800000 */
[----:B------:R-:W1:Y:S08]  /*2180*/  LDC.64 R4, c[0x0][0xb10] ;  /* 0x0002c400ff047b82 */ /* 0x000e700000000a00 */
[----:B------:R-:W2:Y:S08]  /*2190*/  LDC.64 R2, c[0x0][0xb18] ;  /* 0x0002c600ff027b82 */ /* 0x000eb00000000a00 */
[----:B------:R-:W3:Y:S08]  /*21a0*/  LDC R6, c[0x0][0xb20] ;  /* 0x0002c800ff067b82 */ /* 0x000ef00000000800 */
[----:B------:R-:W4:Y:S01]  /*21b0*/  LDC R16, c[0x0][0xb0c] ;  /* 0x0002c300ff107b82 */ /* 0x000f220000000800 */
[----:B-1----:R-:W-:-:S05]  /*21c0*/  IMAD.HI.U32 R4, R13, R4, RZ ;  /* 0x000000040d047227 */ /* 0x002fca00078e00ff */
[----:B------:R-:W-:Y:S01]  /*21d0*/  SHF.R.U32.HI R4, RZ, R5, R4 ;  /* 0x00000005ff047219 */ /* 0x000fe20000011604 */
[----:B--2---:R-:W-:Y:S01]  /*21e0*/  IMAD.HI.U32 R3, R11, R3, RZ ;  /* 0x000000030b037227 */ /* 0x004fe200078e00ff */
[----:B------:R-:W-:-:S04]  /*21f0*/  ISETP.NE.AND P0, PT, R2, 0x1, PT ;  /* 0x000000010200780c */ /* 0x000fc80003f05270 */
[----:B---3--:R-:W-:-:S04]  /*2200*/  SHF.R.U32.HI R6, RZ, R6, R3 ;  /* 0x00000006ff067219 */ /* 0x008fc80000011603 */
[----:B------:R-:W-:Y:S02]  /*2210*/  SEL R3, R11, R6, !P0 ;  /* 0x000000060b037207 */ /* 0x000fe40004000000 */
[----:B----4-:R-:W-:-:S04]  /*2220*/  ISETP.NE.AND P1, PT, R16, 0x1, PT ;  /* 0x000000011000780c */ /* 0x010fc80003f25270 */
[----:B------:R-:W-:-:S05]  /*2230*/  SEL R4, R13, R4, !P1 ;  /* 0x000000040d047207 */ /* 0x000fca0004800000 */
[----:B------:R-:W-:Y:S02]  /*2240*/  IMAD.IADD R5, R3, 0x1, -R4 ;  /* 0x0000000103057824 */ /* 0x000fe400078e0a04 */
[----:B------:R-:W-:Y:S02]  /*2250*/  IMAD.IADD R3, R4, 0x1, -R3 ;  /* 0x0000000104037824 */ /* 0x000fe400078e0a03 */
[----:B------:R-:W-:Y:S02]  /*2260*/  IMAD R13, R5, R16, R13 ;  /* 0x00000010050d7224 */ /* 0x000fe400078e020d */
[----:B------:R-:W-:-:S07]  /*2270*/  IMAD R11, R3, R2, R11 ;  /* 0x00000002030b7224 */ /* 0x000fce00078e020b */
.L_x_34:
[----:B------:R-:W-:Y:S01]  /*2280*/  VIADD R14, R14, 0x1 ;  /* 0x000000010e0e7836 */ /* 0x000fe20000000000 */
[----:B------:R-:W-:Y:S01]  /*2290*/  PLOP3.LUT P1, PT, PT, PT, PT, 0x80, 0x8 ;  /* 0x000000000008781c */ /* 0x000fe20003f2f070 */
[----:B------:R-:W-:Y:S02]  /*22a0*/  IMAD.IADD R21, R13, 0x1, R60 ;  /* 0x000000010d157824 */ /* 0x000fe400078e023c */
[----:B------:R-:W-:Y:S01]  /*22b0*/  IMAD.IADD R20, R11, 0x1, R58 ;  /* 0x000000010b147824 */ /* 0x000fe200078e023a */
[----:B------:R-:W-:-:S04]  /*22c0*/  ISETP.NE.AND P0, PT, R14, 0x2, PT ;  /* 0x000000020e00780c */ /* 0x000fc80003f05270 */
[----:B------:R-:W-:Y:S02]  /*22d0*/  SEL R3, RZ, 0x1, P0 ;  /* 0x00000001ff037807 */ /* 0x000fe40000000000 */
[----:B------:R-:W-:Y:S02]  /*22e0*/  SEL R14, R14, RZ, P0 ;  /* 0x000000ff0e0e7207 */ /* 0x000fe40000000000 */
[----:B------:R-:W-:Y:S01]  /*22f0*/  LOP3.LUT R12, R12, R3, RZ, 0x3c, !PT ;  /* 0x000000030c0c7212 */ /* 0x000fe200078e3cff */
[----:B------:R-:W-:Y:S06]  /*2300*/  @P2 BRA `(.L_x_35) ;  /* 0xfffffff000982947 */ /* 0x000fec000383ffff */
[----:B------:R-:W-:Y:S01]  /*2310*/  UIADD3 UR4, UPT, UPT, UR4, 0x28, URZ ;  /* 0x0000002804047890 */ /* 0x000fe2000fffe0ff */
[----:B------:R-:W-:-:S03]  /*2320*/  SHF.L.U32 R3, R15, 0x1f, RZ ;  /* 0x0000001f0f037819 */ /* 0x000fc600000006ff */
[----:B------:R-:W-:-:S09]  /*2330*/  ULEA UR5, UR6, UR4, 0x3 ;  /* 0x0000000406057291 */ /* 0x000fd2000f8e18ff */
[----:B------:R-:W1:Y:S02]  /*2340*/  SYNCS.PHASECHK.TRANS64.TRYWAIT P0, [UR5], R3 ;  /* 0x00000003ff0075a7 */ /* 0x000e640008001105 */
[----:B-1----:R-:W-:Y:S05]  /*2350*/  @!P0 BRA `(.L_x_36) ;  /* 0x0000005c00448947 */ /* 0x002fea0003800000 */
.L_x_137:
[----:B------:R-:W-:-:S04]  /*2360*/  UIADD3 UR6, UPT, UPT, UR6, 0x1, URZ ;  /* 0x0000000106067890 */ /* 0x000fc8000fffe0ff */
[----:B------:R-:W-:-:S04]  /*2370*/  UISETP.NE.AND UP0, UPT, UR6, 0x5, UPT ;  /* 0x000000050600788c */ /* 0x000fc8000bf05270 */
[----:B------:R-:W-:Y:S02]  /*2380*/  USEL UR7, URZ, 0x1, UP0 ;  /* 0x00000001ff077887 */ /* 0x000fe40008000000 */
[----:B------:R-:W-:-:S04]  /*2390*/  USEL UR6, UR6, URZ, UP0 ;  /* 0x000000ff06067287 */ /* 0x000fc80008000000 */
[----:B------:R-:W-:Y:S01]  /*23a0*/  ULEA UR5, UR6, UR4, 0x3 ;  /* 0x0000000406057291 */ /* 0x000fe2000f8e18ff */
[----:B------:R-:W-:-:S04]  /*23b0*/  LOP3.LUT R2, R15, UR7, RZ, 0x3c, !PT ;  /* 0x000000070f027c12 */ /* 0x000fc8000f8e3cff */
[----:B-1----:R-:W-:-:S04]  /*23c0*/  SHF.L.U32 R3, R2, 0x1f, RZ ;  /* 0x0000001f02037819 */ /* 0x002fc800000006ff */
[----:B------:R-:W1:Y:S02]  /*23d0*/  SYNCS.PHASECHK.TRANS64.TRYWAIT P0, [UR5], R3 ;  /* 0x00000003ff0075a7 */ /* 0x000e640008001105 */
[----:B-1----:R-:W-:Y:S05]  /*23e0*/  @!P0 BRA `(.L_x_37) ;  /* 0x0000005c00388947 */ /* 0x002fea0003800000 */
.L_x_139:
        /* <DEDUP_REMOVED lines=9> */
.L_x_141:
        /* <DEDUP_REMOVED lines=9> */
.L_x_143:
[----:B------:R-:W-:-:S04]  /*2510*/  UIADD3 UR6, UPT, UPT, UR6, 0x1, URZ ;  /* 0x0000000106067890 */ /* 0x000fc8000fffe0ff */
[----:B------:R-:W-:-:S04]  /*2520*/  UISETP.NE.AND UP0, UPT, UR6, 0x5, UPT ;  /* 0x000000050600788c */ /* 0x000fc8000bf05270 */
[----:B------:R-:W-:Y:S02]  /*2530*/  USEL UR5, URZ, 0x1, UP0 ;  /* 0x00000001ff057887 */ /* 0x000fe40008000000 */
[----:B------:R-:W-:-:S04]  /*2540*/  USEL UR6, UR6, URZ, UP0 ;  /* 0x000000ff06067287 */ /* 0x000fc80008000000 */
[----:B------:R-:W-:Y:S01]  /*2550*/  ULEA UR6, UR6, UR4, 0x3 ;  /* 0x0000000406067291 */ /* 0x000fe2000f8e18ff */
[----:B-1----:R-:W-:-:S04]  /*2560*/  LOP3.LUT R3, R2, UR5, RZ, 0x3c, !PT ;  /* 0x0000000502037c12 */ /* 0x002fc8000f8e3cff */
[----:B------:R-:W-:Y:S01]  /*2570*/  SHF.L.U32 R3, R3, 0x1f, RZ ;  /* 0x0000001f03037819 */ /* 0x000fe200000006ff */
[----:B----4-:R-:W-:-:S07]  /*2580*/  IMAD.U32 R0, RZ, RZ, UR6 ;  /* 0x00000006ff007e24 */ /* 0x010fce000f8e00ff */
.L_x_40:
[----:B-1----:R1:W2:Y:S02]  /*2590*/  SYNCS.PHASECHK.TRANS64.TRYWAIT P0, [R0+URZ], R3 ;  /* 0x00000003000075a7 */ /* 0x0022a400080011ff */
[----:B--2---:R-:W-:Y:S05]  /*25a0*/  @!P0 NANOSLEEP.SYNCS 0x989680 ;  /* 0x009896800000895d */ /* 0x004fea0003900000 */
[----:B------:R-:W2:Y:S02]  /*25b0*/  @!P0 SYNCS.PHASECHK.TRANS64 P0, [R0+URZ], R3 ;  /* 0x00000003000085a7 */ /* 0x000ea400080010ff */
[----:B--2---:R-:W-:Y:S05]  /*25c0*/  @P0 EXIT ;  /* 0x000000000000094d */ /* 0x004fea0003800000 */
[----:B------:R-:W-:Y:S05]  /*25d0*/  BRA `(.L_x_40) ;  /* 0xfffffffc00ec7947 */ /* 0x000fea000383ffff */
.L_x_17:
[----:B------:R-:W-:-:S04]  /*25e0*/  UISETP.NE.AND UP1, UPT, UR37, URZ, UPT ;  /* 0x000000ff2500728c */ /* 0x000fc8000bf25270 */
[----:B------:R-:W-:-:S09]  /*25f0*/  UISETP.NE.OR UP1, UPT, UR8, 0x1, UP1 ;  /* 0x000000010800788c */ /* 0x000fd20008f25670 */
[----:B------:R-:W-:Y:S05]  /*2600*/  BRA.U UP1, `(.L_x_41) ;  /* 0x0000000501487547 */ /* 0x000fea000b800000 */
[----:B------:R-:W-:Y:S01]  /*2610*/  ISETP.NE.AND P2, PT, R2, RZ, PT ;  /* 0x000000ff0200720c */ /* 0x000fe20003f45270 */
[----:B------:R-:W-:Y:S01]  /*2620*/  IMAD.MOV.U32 R12, RZ, RZ, 0x1 ;  /* 0x00000001ff0c7424 */ /* 0x000fe200078e00ff */
[----:B------:R-:W-:Y:S02]  /*2630*/  CS2R R10, SRZ ;  /* 0x00000000000a7805 */ /* 0x000fe4000001ff00 */
[----:B------:R-:W-:Y:S01]  /*2640*/  CS2R R8, SRZ ;  /* 0x0000000000087805 */ /* 0x000fe2000001ff00 */
[----:B------:R-:W-:Y:S01]  /*2650*/  UMOV UR4, 0x400 ;  /* 0x0000040000047882 */ /* 0x000fe20000000000 */
[----:B------:R-:W-:Y:S01]  /*2660*/  UMOV UR6, URZ ;  /* 0x000000ff00067c82 */ /* 0x000fe20008000000 */
[----:B------:R-:W-:-:S12]  /*2670*/  ULEA UR37, UR37, UR4, 0x18 ;  /* 0x0000000425257291 */ /* 0x000fd8000f8ec0ff */
.L_x_45:
[----:B------:R-:W-:Y:S02]  /*2680*/  LEA R0, R8, UR37, 0x3 ;  /* 0x0000002508007c11 */ /* 0x000fe4000f8e18ff */
[----:B------:R-:W-:-:S03]  /*2690*/  SHF.L.U32 R5, R9, 0x1f, RZ ;  /* 0x0000001f09057819 */ /* 0x000fc600000006ff */
[----:B------:R-:W-:Y:S01]  /*26a0*/  VIADD R4, R0, 0x110 ;  /* 0x0000011000047836 */ /* 0x000fe20000000000 */
[----:B------:R-:W1:Y:S02]  /*26b0*/  SYNCS.PHASECHK.TRANS64.TRYWAIT P0, [R0+URZ+0x100], R5 ;  /* 0x00010005000075a7 */ /* 0x000e6400080011ff */
[----:B-1----:R-:W-:Y:S05]  /*26c0*/  @!P0 BRA `(.L_x_42) ;  /* 0x0000005800c88947 */ /* 0x002fea0003800000 */
.L_x_144:
[----:B------:R-:W-:Y:S01]  /*26d0*/  ULEA UR5, UR6, UR37, 0x3 ;  /* 0x0000002506057291 */ /* 0x000fe2000f8e18ff */
[----:B------:R-:W-:Y:S02]  /*26e0*/  PRMT R4, RZ, 0x654, R4 ;  /* 0x00000654ff047816 */ /* 0x000fe40000000004 */
[----:B-1----:R-:W-:Y:S01]  /*26f0*/  SHF.L.U32 R5, R12, 0x1f, RZ ;  /* 0x0000001f0c057819 */ /* 0x002fe200000006ff */
[----:B------:R-:W-:Y:S01]  /*2700*/  UIADD3 UR4, UPT, UPT, UR5, 0xa0, URZ ;  /* 0x000000a005047890 */ /* 0x000fe2000fffe0ff */
[----:B------:R1:W-:Y:S05]  /*2710*/  SYNCS.ARRIVE.TRANS64.RED.A1T0 RZ, [R4+URZ], RZ ;  /* 0x000000ff04ff79a7 */ /* 0x0003ea00081004ff */
[----:B------:R-:W-:Y:S01]  /*2720*/  IMAD.U32 R7, RZ, RZ, UR4 ;  /* 0x00000004ff077e24 */ /* 0x000fe2000f8e00ff */
[----:B------:R-:W2:Y:S04]  /*2730*/  SYNCS.PHASECHK.TRANS64.TRYWAIT P0, [UR5+0xb0], R5 ;  /* 0x0000b005ff0075a7 */ /* 0x000ea80008001105 */
[----:B------:R-:W-:Y:S01]  /*2740*/  PRMT R6, R2, 0x654, R7 ;  /* 0x0000065402067816 */ /* 0x000fe20000000007 */
[----:B-1----:R-:W-:Y:S01]  /*2750*/  @!P2 IMAD.MOV.U32 R4, RZ, RZ, 0x10 ;  /* 0x00000010ff04a424 */ /* 0x002fe200078e00ff */
[----:B--2---:R-:W-:Y:S06]  /*2760*/  @!P0 BRA `(.L_x_43) ;  /* 0x0000005800b48947 */ /* 0x004fec0003800000 */
.L_x_146:
[----:B------:R-:W-:Y:S01]  /*2770*/  ULEA UR4, UR6, UR37, 0x4 ;  /* 0x0000002506047291 */ /* 0x000fe2000f8e20ff */
[----:B------:R-:W-:Y:S01]  /*2780*/  SEL R3, R6, R3, !P2 ;  /* 0x0000000306037207 */ /* 0x000fe20005000000 */
[----:B------:R-:W-:Y:S01]  /*2790*/  UIADD3 UR5, UPT, UPT, UR5, 0xa0, URZ ;  /* 0x000000a005057890 */ /* 0x000fe2000fffe0ff */
[----:B-1----:R-:W-:Y:S01]  /*27a0*/  LEA R0, R11, UR37, 0x3 ;  /* 0x000000250b007c11 */ /* 0x002fe2000f8e18ff */
[----:B------:R-:W-:Y:S01]  /*27b0*/  UIADD3 UR4, UPT, UPT, UR4, 0x130, URZ ;  /* 0x0000013004047890 */ /* 0x000fe2000fffe0ff */
[----:B------:R-:W-:Y:S01]  /*27c0*/  SHF.L.U32 R5, R10, 0x1f, RZ ;  /* 0x0000001f0a057819 */ /* 0x000fe200000006ff */
[----:B------:R1:W-:Y:S01]  /*27d0*/  @!P2 SYNCS.ARRIVE.TRANS64.RED RZ, [R3+URZ], R4 ;  /* 0x0000000403ffa9a7 */ /* 0x0003e200080004ff */
[----:B------:R-:W-:Y:S01]  /*27e0*/  UIADD3 UR6, UPT, UPT, UR6, 0x1, URZ ;  /* 0x0000000106067890 */ /* 0x000fe2000fffe0ff */
[----:B------:R-:W-:-:S03]  /*27f0*/  VIADD R8, R8, 0x1 ;  /* 0x0000000108087836 */ /* 0x000fc60000000000 */
[----:B------:R-:W-:Y:S02]  /*2800*/  UISETP.NE.AND UP0, UPT, UR6, 0x2, UPT ;  /* 0x000000020600788c */ /* 0x000fe4000bf05270 */
[----:B------:R-:W-:Y:S06]  /*2810*/  UGETNEXTWORKID.BROADCAST [UR4], [UR5] ;  /* 0x00000000040073ca */ /* 0x000fec0008000100 */
[----:B------:R-:W-:Y:S01]  /*2820*/  USEL UR4, URZ, 0x1, UP0 ;  /* 0x00000001ff047887 */ /* 0x000fe20008000000 */
[----:B------:R-:W-:Y:S01]  /*2830*/  ISETP.NE.AND P0, PT, R8, 0x2, PT ;  /* 0x000000020800780c */ /* 0x000fe20003f05270 */
[----:B------:R-:W-:Y:S01]  /*2840*/  USEL UR6, UR6, URZ, UP0 ;  /* 0x000000ff06067287 */ /* 0x000fe20008000000 */
[----:B------:R-:W2:Y:S03]  /*2850*/  SYNCS.PHASECHK.TRANS64.TRYWAIT P1, [R0+URZ+0xa0], R5 ;  /* 0x0000a005000075a7 */ /* 0x000ea600080211ff */
[----:B------:R-:W-:Y:S01]  /*2860*/  LOP3.LUT R12, R12, UR4, RZ, 0x3c, !PT ;  /* 0x000000040c0c7c12 */ /* 0x000fe2000f8e3cff */
[----:B-12---:R-:W-:Y:S07]  /*2870*/  @!P1 BRA `(.L_x_44) ;  /* 0x0000005800889947 */ /* 0x006fee0003800000 */
.L_x_147:
[C---:B------:R-:W-:Y:S01]  /*2880*/  LEA R4, R11.reuse, UR37, 0x4 ;  /* 0x000000250b047c11 */ /* 0x040fe2000f8e20ff */
[----:B-1----:R-:W-:Y:S01]  /*2890*/  VIADD R0, R0, 0xb0 ;  /* 0x000000b000007836 */ /* 0x002fe20000000000 */
[----:B------:R-:W-:Y:S01]  /*28a0*/  SEL R8, R8, RZ, P0 ;  /* 0x000000ff08087207 */ /* 0x000fe20000000000 */
[----:B------:R-:W-:-:S03]  /*28b0*/  VIADD R11, R11, 0x1 ;  /* 0x000000010b0b7836 */ /* 0x000fc60000000000 */
[----:B------:R-:W1:Y:S01]  /*28c0*/  LDS.128 R4, [R4+0x130] ;  /* 0x0001300004047984 */ /* 0x000e620000000c00 */
[----:B------:R-:W-:Y:S02]  /*28d0*/  PRMT R0, RZ, 0x654, R0 ;  /* 0x00000654ff007816 */ /* 0x000fe40000000000 */
[C---:B------:R-:W-:Y:S01]  /*28e0*/  ISETP.NE.AND P1, PT, R11.reuse, 0x2, PT ;  /* 0x000000020b00780c */ /* 0x040fe20003f25270 */
[----:B------:R-:W-:Y:S01]  /*28f0*/  @!PT LDS RZ, [RZ] ;  /* 0x00000000fffff984 */ /* 0x000fe20000000800 */
[----:B------:R-:W-:Y:S01]  /*2900*/  @!PT LDS RZ, [RZ] ;  /* 0x00000000fffff984 */ /* 0x000fe20000000800 */
[----:B------:R-:W-:Y:S01]  /*2910*/  @!PT LDS RZ, [RZ] ;  /* 0x00000000fffff984 */ /* 0x000fe20000000800 */
[----:B------:R-:W-:Y:S01]  /*2920*/  @!PT LDS RZ, [RZ] ;  /* 0x00000000fffff984 */ /* 0x000fe20000000800 */
[----:B------:R2:W-:Y:S06]  /*2930*/  MEMBAR.ALL.CTA ;  /* 0x0000000000007992 */ /* 0x0005ec0000008000 */
[----:B--2---:R-:W2:Y:S01]  /*2940*/  FENCE.VIEW.ASYNC.S ;  /* 0x00000000000073c6 */ /* 0x004ea20000000000 */
[----:B------:R-:W-:Y:S01]  /*2950*/  SEL R11, R11, RZ, P1 ;  /* 0x000000ff0b0b7207 */ /* 0x000fe20000800000 */
[----:B--2---:R2:W-:Y:S01]  /*2960*/  SYNCS.ARRIVE.TRANS64.RED.A1T0 RZ, [R0+URZ], RZ ;  /* 0x000000ff00ff79a7 */ /* 0x0045e200081004ff */
[----:B-1----:R-:W-:-:S02]  /*2970*/  LOP3.LUT P3, RZ, R6, 0x1, RZ, 0xc0, !PT ;  /* 0x0000000106ff7812 */ /* 0x002fc4000786c0ff */
[----:B------:R-:W-:-:S04]  /*2980*/  SEL R5, RZ, 0x1, P1 ;  /* 0x00000001ff057807 */ /* 0x000fc80000800000 */
[----:B------:R-:W-:Y:S02]  /*2990*/  LOP3.LUT R10, R10, R5, RZ, 0x3c, !PT ;  /* 0x000000050a0a7212 */ /* 0x000fe400078e3cff */
[----:B--2---:R-:W-:-:S04]  /*29a0*/  SEL R0, RZ, 0x1, P0 ;  /* 0x00000001ff007807 */ /* 0x004fc80000000000 */
[----:B------:R-:W-:Y:S01]  /*29b0*/  LOP3.LUT R9, R9, R0, RZ, 0x3c, !PT ;  /* 0x0000000009097212 */ /* 0x000fe200078e3cff */
[----:B------:R-:W-:Y:S06]  /*29c0*/  @P3 BRA `(.L_x_45) ;  /* 0xfffffffc002c3947 */ /* 0x000fec000383ffff */
[----:B------:R-:W-:Y:S01]  /*29d0*/  ULEA UR5, UR6, UR37, 0x3 ;  /* 0x0000002506057291 */ /* 0x000fe2000f8e18ff */
[----:B------:R-:W-:-:S08]  /*29e0*/  SHF.L.U32 R3, R12, 0x1f, RZ ;  /* 0x0000001f0c037819 */ /* 0x000fd000000006ff */
[----:B------:R-:W1:Y:S02]  /*29f0*/  SYNCS.PHASECHK.TRANS64 P0, [UR5+0xb0], R3 ;  /* 0x0000b003ff0075a7 */ /* 0x000e640008001005 */
[----:B-1----:R-:W-:Y:S05]  /*2a00*/  @P0 BRA `(.L_x_46) ;  /* 0x0000000000080947 */ /* 0x002fea0003800000 */
[----:B------:R-:W1:Y:S02]  /*2a10*/  SYNCS.PHASECHK.TRANS64.TRYWAIT P0, [UR5+0xb0], R3 ;  /* 0x0000b003ff0075a7 */ /* 0x000e640008001105 */
[----:B-1----:R-:W-:Y:S05]  /*2a20*/  @!P0 BRA `(.L_x_47) ;  /* 0x0000005800308947 */ /* 0x002fea0003800000 */
.L_x_46:
[----:B------:R-:W-:-:S04]  /*2a30*/  UIADD3 UR4, UPT, UPT, UR6, 0x1, URZ ;  /* 0x0000000106047890 */ /* 0x000fc8000fffe0ff */
[----:B------:R-:W-:-:S04]  /*2a40*/  UISETP.NE.AND UP0, UPT, UR4, 0x2, UPT ;  /* 0x000000020400788c */ /* 0x000fc8000bf05270 */
[----:B------:R-:W-:Y:S02]  /*2a50*/  USEL UR7, URZ, 0x1, UP0 ;  /* 0x00000001ff077887 */ /* 0x000fe40008000000 */
[----:B------:R-:W-:-:S04]  /*2a60*/  USEL UR4, UR4, URZ, UP0 ;  /* 0x000000ff04047287 */ /* 0x000fc80008000000 */
[----:B------:R-:W-:Y:S01]  /*2a70*/  ULEA UR4, UR4, UR37, 0x3 ;  /* 0x0000002504047291 */ /* 0x000fe2000f8e18ff */
[----:B-1----:R-:W-:-:S04]  /*2a80*/  LOP3.LUT R3, R12, UR7, RZ, 0x3c, !PT ;  /* 0x000000070c037c12 */ /* 0x002fc8000f8e3cff */
[----:B------:R-:W-:-:S04]  /*2a90*/  SHF.L.U32 R0, R3, 0x1f, RZ ;  /* 0x0000001f03007819 */ /* 0x000fc800000006ff */
[----:B------:R-:W1:Y:S02]  /*2aa0*/  SYNCS.PHASECHK.TRANS64 P0, [UR4+0xb0], R0 ;  /* 0x0000b000ff0075a7 */ /* 0x000e640008001004 */
[----:B-1----:R-:W-:Y:S05]  /*2ab0*/  @P0 EXIT ;  /* 0x000000000000094d */ /* 0x002fea0003800000 */
[----:B------:R-:W-:Y:S02]  /*2ac0*/  SHF.L.U32 R3, R3, 0x1f, RZ ;  /* 0x0000001f03037819 */ /* 0x000fe400000006ff */
[----:B------:R-:W-:-:S07]  /*2ad0*/  MOV R0, UR4 ;  /* 0x0000000400007c02 */ /* 0x000fce0008000f00 */
.L_x_48:
[----:B-1----:R1:W2:Y:S02]  /*2ae0*/  SYNCS.PHASECHK.TRANS64.TRYWAIT P0, [R0+URZ+0xb0], R3 ;  /* 0x0000b003000075a7 */ /* 0x0022a400080011ff */
[----:B--2---:R-:W-:Y:S05]  /*2af0*/  @!P0 NANOSLEEP.SYNCS 0x989680 ;  /* 0x009896800000895d */ /* 0x004fea0003900000 */
[----:B------:R-:W2:Y:S02]  /*2b00*/  @!P0 SYNCS.PHASECHK.TRANS64 P0, [R0+URZ+0xb0], R3 ;  /* 0x0000b003000085a7 */ /* 0x000ea400080010ff */
[----:B--2---:R-:W-:Y:S05]  /*2b10*/  @P0 EXIT ;  /* 0x000000000000094d */ /* 0x004fea0003800000 */
[----:B------:R-:W-:Y:S05]  /*2b20*/  BRA `(.L_x_48) ;  /* 0xfffffffc00ec7947 */ /* 0x000fea000383ffff */
.L_x_41:
[----:B------:R-:W-:-:S09]  /*2b30*/  UISETP.NE.AND UP1, UPT, UR8, URZ, UPT ;  /* 0x000000ff0800728c */ /* 0x000fd2000bf25270 */
[----:B------:R-:W-:Y:S05]  /*2b40*/  BRA.U UP1, `(.L_x_49) ;  /* 0x0000000d01cc7547 */ /* 0x000fea000b800000 */
[----:B------:R-:W-:Y:S01]  /*2b50*/  UMOV UR4, 0x40 ;  /* 0x0000004000047882 */ /* 0x000fe20000000000 */
[----:B------:R-:W-:Y:S01]  /*2b60*/  NOP ;  /* 0x0000000000007918 */ /* 0x000fe20000000000 */
[----:B------:R-:W-:Y:S01]  /*2b70*/  ULEA UR4, UR37, UR4, 0x18 ;  /* 0x0000000425047291 */ /* 0x000fe2000f8ec0ff */
[----:B------:R-:W-:Y:S02]  /*2b80*/  UMOV UR5, 0x400 ;  /* 0x0000040000057882 */ /* 0x000fe40000000000 */
[----:B------:R-:W-:-:S06]  /*2b90*/  ULEA UR37, UR37, UR5, 0x18 ;  /* 0x0000000525257291 */ /* 0x000fcc000f8ec0ff */
[----:B------:R-:W1:Y:S02]  /*2ba0*/  LDS.U8 R0, [UR4+0x1c] ;  /* 0x00001c04ff007984 */ /* 0x000e640008000000 */
[----:B-1----:R-:W-:-:S13]  /*2bb0*/  ISETP.NE.AND P0, PT, R0, RZ, PT ;  /* 0x000000ff0000720c */ /* 0x002fda0003f05270 */
[----:B------:R-:W-:Y:S05]  /*2bc0*/  @P0 BRA `(.L_x_50) ;  /* 0x0000000000580947 */ /* 0x000fea0003800000 */
[----:B------:R-:W-:-:S13]  /*2bd0*/  ELECT P0, URZ, PT ;  /* 0x0000000000ff782f */ /* 0x000fda0003800000 */
[----:B------:R-:W-:Y:S05]  /*2be0*/  @!P0 BRA `(.L_x_51) ;  /* 0x0000000000608947 */ /* 0x000fea0003800000 */
[----:B------:R-:W-:Y:S01]  /*2bf0*/  UMOV UR5, 0x10 ;  /* 0x0000001000057882 */ /* 0x000fe20000000000 */
[----:B------:R-:W-:Y:S01]  /*2c00*/  HFMA2 R0, -RZ, RZ, 0, 5.9604644775390625e-08 ;  /* 0x00000001ff007431 */ /* 0x000fe200000001ff */
[----:B------:R-:W-:-:S03]  /*2c10*/  MOV R2, 0xffff ;  /* 0x0000ffff00027802 */ /* 0x000fc60000000f00 */
[----:B------:R-:W-:Y:S04]  /*2c20*/  DEPBAR.LE SB1, 0x36 ;  /* 0x00009d800000791a */ /* 0x000fe80000000000 */
[----:B------:R-:W1:Y:S02]  /*2c30*/  UTCATOMSWS.FIND_AND_SET.ALIGN UP0, UR5, UR5 ;  /* 0x00000005000575e3 */ /* 0x000e640008000800 */
[----:B-1----:R-:W-:Y:S01]  /*2c40*/  MOV R3, UR5 ;  /* 0x0000000500037c02 */ /* 0x002fe20008000f00 */
[----:B------:R-:W-:Y:S06]  /*2c50*/  BRA.U UP0, `(.L_x_52) ;  /* 0x0000000100187547 */ /* 0x000fec000b800000 */
.L_x_53:
[----:B------:R-:W-:Y:S05]  /*2c60*/  NANOSLEEP 0x64 ;  /* 0x000000640000795d */ /* 0x000fea0003800000 */
[----:B------:R-:W-:-:S05]  /*2c70*/  UMOV UR5, 0x10 ;  /* 0x0000001000057882 */ /* 0x000fca0000000000 */
[----:B------:R-:W-:Y:S04]  /*2c80*/  DEPBAR.LE SB1, 0x36 ;  /* 0x00009d800000791a */ /* 0x000fe80000000000 */
[----:B------:R-:W1:Y:S02]  /*2c90*/  UTCATOMSWS.FIND_AND_SET.ALIGN UP0, UR5, UR5 ;  /* 0x00000005000575e3 */ /* 0x000e640008000800 */
[----:B-1----:R-:W-:Y:S01]  /*2ca0*/  MOV R3, UR5 ;  /* 0x0000000500037c02 */ /* 0x002fe20008000f00 */
[----:B------:R-:W-:Y:S05]  /*2cb0*/  BRA.U !UP0, `(.L_x_53) ;  /* 0xfffffffd08e87547 */ /* 0x000fea000b83ffff */
.L_x_52:
[-C--:B------:R-:W-:Y:S02]  /*2cc0*/  SHF.L.U32 R2, R2, R3.reuse, RZ ;  /* 0x0000000302027219 */ /* 0x080fe400000006ff */
[----:B------:R-:W-:Y:S01]  /*2cd0*/  SHF.L.U32 R0, R0, R3, RZ ;  /* 0x0000000300007219 */ /* 0x000fe200000006ff */
[----:B------:R-:W-:Y:S02]  /*2ce0*/  IMAD.SHL.U32 R3, R3, 0x20, RZ ;  /* 0x0000002003037824 */ /* 0x000fe400078e00ff */
[----:B------:R1:W-:Y:S04]  /*2cf0*/  ATOMS.OR RZ, [UR4+0x14], R2 ;  /* 0x00001402ffff798c */ /* 0x0003e8000b000004 */
[----:B------:R1:W-:Y:S04]  /*2d00*/  ATOMS.OR RZ, [UR4+0x18], R0 ;  /* 0x00001800ffff798c */ /* 0x0003e8000b000004 */
[----:B------:R1:W-:Y:S01]  /*2d10*/  STS [UR37+0x150], R3 ;  /* 0x00015003ff007988 */ /* 0x0003e20008000825 */
[----:B------:R-:W-:Y:S05]  /*2d20*/  BRA `(.L_x_51) ;  /* 0x0000000000107947 */ /* 0x000fea0003800000 */
.L_x_50:
[----:B------:R-:W-:Y:S02]  /*2d30*/  MOV R0, 0xffffffff ;  /* 0xffffffff00007802 */ /* 0x000fe40000000f00 */
[----:B------:R-:W-:-:S03]  /*2d40*/  MOV R2, 0x2d70 ;  /* 0x00002d7000027802 */ /* 0x000fc60000000f00 */
[----:B------:R1:W-:Y:S04]  /*2d50*/  STS [UR37+0x150], R0 ;  /* 0x00015000ff007988 */ /* 0x0003e80008000825 */
[----:B-1-3-5:R-:W-:Y:S05]  /*2d60*/  CALL.REL.NOINC `($__internal_1_$__cuda_sm10x_tcgen05_guardrail_trap_phase_invalid_during_alloc) ;  /* 0x0000005c00787944 */ /* 0x02afea0003c00000 */
.L_x_51:
[----:B------:R-:W-:Y:S05]  /*2d70*/  WARPSYNC.ALL ;  /* 0x0000000000007948 */ /* 0x000fea0003800000 */
[----:B------:R-:W2:Y:S01]  /*2d80*/  S2UR UR5, SR_CgaCtaId ;  /* 0x00000000000579c3 */ /* 0x000ea20000008800 */
[----:B------:R-:W-:Y:S01]  /*2d90*/  UMOV UR4, 0x400 ;  /* 0x0000040000047882 */ /* 0x000fe20000000000 */
[----:B------:R-:W-:-:S06]  /*2da0*/  NOP ;  /* 0x0000000000007918 */ /* 0x000fcc0000000000 */
[----:B------:R-:W-:Y:S06]  /*2db0*/  BAR.ARV 0x6, 0xa0 ;  /* 0x0182800000007b1d */ /* 0x000fec0000002000 */
[----:B------:R-:W4:Y:S01]  /*2dc0*/  LDCU UR7, c[0x0][0x38c] ;  /* 0x00007180ff0777ac */ /* 0x000f220008000800 */
[----:B------:R-:W-:Y:S01]  /*2dd0*/  IMAD.MOV.U32 R11, RZ, RZ, 0x1 ;  /* 0x00000001ff0b7424 */ /* 0x000fe200078e00ff */
[----:B------:R-:W-:Y:S01]  /*2de0*/  CS2R R8, SRZ ;  /* 0x0000000000087805 */ /* 0x000fe2000001ff00 */
[----:B------:R-:W-:Y:S01]  /*2df0*/  IMAD.MOV.U32 R10, RZ, RZ, RZ ;  /* 0x000000ffff0a7224 */ /* 0x000fe200078e00ff */
[----:B------:R-:W3:Y:S01]  /*2e00*/  LDCU UR6, c[0x0][0x38c] ;  /* 0x00007180ff0677ac */ /* 0x000ee20008000800 */
[----:B------:R-:W-:Y:S01]  /*2e10*/  UMOV UR15, URZ ;  /* 0x000000ff000f7c82 */ /* 0x000fe20008000000 */
[----:B------:R-:W-:Y:S01]  /*2e20*/  UMOV UR14, URZ ;  /* 0x000000ff000e7c82 */ /* 0x000fe20008000000 */
[----:B--2---:R-:W-:Y:S01]  /*2e30*/  ULEA UR5, UR5, UR4, 0x18 ;  /* 0x0000000405057291 */ /* 0x004fe2000f8ec0ff */
[----:B------:R-:W-:Y:S01]  /*2e40*/  UMOV UR24, 0x0 ;  /* 0x0000000000187882 */ /* 0x000fe20000000000 */
[----:B------:R-:W-:-:S02]  /*2e50*/  UMOV UR25, 0x4200010 ;  /* 0x0420001000197882 */ /* 0x000fc40000000000 */
[----:B------:R-:W-:Y:S02]  /*2e60*/  UIADD3 UR10, UPT, UPT, UR5, 0x4400, URZ ;  /* 0x00004400050a7890 */ /* 0x000fe4000fffe0ff */
[----:B------:R-:W-:Y:S02]  /*2e70*/  UIADD3 UR11, UPT, UPT, UR5, 0xe400, URZ ;  /* 0x0000e400050b7890 */ /* 0x000fe4000fffe0ff */
[----:B----4-:R-:W-:Y:S01]  /*2e80*/  UIADD3 UR7, UPT, UPT, UR7, 0x3f, URZ ;  /* 0x0000003f07077890 */ /* 0x010fe2000fffe0ff */
[----:B-1----:R-:W1:Y:S01]  /*2e90*/  LDS R0, [UR5+0x150] ;  /* 0x00015005ff007984 */ /* 0x002e620008000800 */
[----:B------:R-:W-:Y:S02]  /*2ea0*/  USHF.R.U32.HI UR10, URZ, 0x4, UR10 ;  /* 0x00000004ff0a7899 */ /* 0x000fe4000801160a */
[----:B------:R-:W-:Y:S02]  /*2eb0*/  USHF.R.S32.HI UR4, URZ, 0x1f, UR7 ;  /* 0x0000001fff047899 */ /* 0x000fe40008011407 */
[----:B------:R-:W-:-:S02]  /*2ec0*/  USHF.R.U32.HI UR11, URZ, 0x4, UR11 ;  /* 0x00000004ff0b7899 */ /* 0x000fc4000801160b */
[----:B------:R-:W-:Y:S02]  /*2ed0*/  ULEA.HI UR4, UR4, UR7, URZ, 0x6 ;  /* 0x0000000704047291 */ /* 0x000fe4000f8f30ff */
[----:B------:R-:W-:Y:S02]  /*2ee0*/  ULOP3.LUT UR10, UR10, 0x3fff, URZ, 0xc0, !UPT ;  /* 0x00003fff0a0a7892 */ /* 0x000fe4000f8ec0ff */
[----:B------:R-:W-:Y:S02]  /*2ef0*/  USHF.R.S32.HI UR4, URZ, 0x6, UR4 ;  /* 0x00000006ff047899 */ /* 0x000fe40008011404 */
[----:B------:R-:W-:Y:S02]  /*2f00*/  ULOP3.LUT UR11, UR11, 0x3fff, URZ, 0xc0, !UPT ;  /* 0x00003fff0b0b7892 */ /* 0x000fe4000f8ec0ff */
[----:B------:R-:W-:Y:S01]  /*2f10*/  UISETP.LT.AND UP0, UPT, UR4, 0x1, UPT ;  /* 0x000000010400788c */ /* 0x000fe2000bf01270 */
[----:B------:R-:W-:Y:S01]  /*2f20*/  UMOV UR22, 0x0 ;  /* 0x0000000000167882 */ /* 0x000fe20000000000 */
[----:B------:R-:W-:-:S02]  /*2f30*/  UMOV UR23, 0x4200010 ;  /* 0x0420001000177882 */ /* 0x000fc40000000000 */
[----:B------:R-:W-:Y:S02]  /*2f40*/  USEL UR9, UR4, 0x1, !UP0 ;  /* 0x0000000104097887 */ /* 0x000fe4000c000000 */
[----:B------:R-:W-:Y:S02]  /*2f50*/  ULOP3.LUT UR10, UR10, 0x10000, URZ, 0xfc, !UPT ;  /* 0x000100000a0a7892 */ /* 0x000fe4000f8efcff */
[----:B------:R-:W-:Y:S02]  /*2f60*/  ULOP3.LUT UR11, UR11, 0x10000, URZ, 0xfc, !UPT ;  /* 0x000100000b0b7892 */ /* 0x000fe4000f8efcff */
[----:B------:R-:W-:Y:S02]  /*2f70*/  UIADD3 UR9, UPT, UPT, -UR9, URZ, URZ ;  /* 0x000000ff09097290 */ /* 0x000fe4000fffe1ff */
[----:B---3--:R-:W-:Y:S01]  /*2f80*/  UISETP.GE.AND UP3, UPT, UR6, 0x1, UPT ;  /* 0x000000010600788c */ /* 0x008fe2000bf66270 */
[----:B------:R-:W-:Y:S01]  /*2f90*/  UMOV UR20, 0x0 ;  /* 0x0000000000147882 */ /* 0x000fe20000000000 */
[----:B------:R-:W-:Y:S01]  /*2fa0*/  UMOV UR21, 0x4200010 ;  /* 0x0420001000157882 */ /* 0x000fe20000000000 */
[----:B------:R-:W-:Y:S01]  /*2fb0*/  UMOV UR18, 0x0 ;  /* 0x0000000000127882 */ /* 0x000fe20000000000 */
[----:B------:R-:W-:Y:S01]  /*2fc0*/  UMOV UR19, 0x4200010 ;  /* 0x0420001000137882 */ /* 0x000fe20000000000 */
[----:B-1----:R-:W-:-:S15]  /*2fd0*/  R2UR UR16, R0 ;  /* 0x00000000001072ca */ /* 0x002fde00000e0000 */
.L_x_60:
[----:B------:R-:W-:Y:S02]  /*2fe0*/  LEA R0, R10, UR5, 0x3 ;  /* 0x000000050a007c11 */ /* 0x000fe4000f8e18ff */
[----:B------:R-:W-:Y:S02]  /*2ff0*/  SHF.L.U32 R5, R9, 0x1f, RZ ;  /* 0x0000001f09057819 */ /* 0x000fe400000006ff */
[----:B------:R-:W-:Y:S01]  /*3000*/  PLOP3.LUT P0, PT, PT, PT, UP3, 0x80, 0x8 ;  /* 0x000000000008781c */ /* 0x000fe20003f0f038 */
[----:B------:R-:W-:Y:S01]  /*3010*/  VIADD R3, R0, 0xb0 ;  /* 0x000000b000037836 */ /* 0x000fe20000000000 */
[----:B-1----:R-:W1:Y:S02]  /*3020*/  SYNCS.PHASECHK.TRANS64.TRYWAIT P1, [R0+URZ+0xa0], R5 ;  /* 0x0000a005000075a7 */ /* 0x002e6400080211ff */
[----:B-1-3--:R-:W-:Y:S09]  /*3030*/  @!P1 BRA `(.L_x_54) ;  /* 0x0000005000c49947 */ /* 0x00aff20003800000 */
.L_x_149:
[----:B------:R-:W-:Y:S01]  /*3040*/  LEA R4, R10, UR5, 0x4 ;  /* 0x000000050a047c11 */ /* 0x000fe2000f8e20ff */
[----:B------:R-:W-:Y:S01]  /*3050*/  @UP3 ULEA UR6, UR14, UR5, 0x3 ;  /* 0x000000050e063291 */ /* 0x000fe2000f8e18ff */
[----:B------:R-:W-:Y:S01]  /*3060*/  PLOP3.LUT P2, PT, PT, PT, PT, 0x80, 0x8 ;  /* 0x000000000008781c */ /* 0x000fe20003f4f070 */
[----:B------:R-:W-:Y:S01]  /*3070*/  ULEA UR7, UR15, UR5, 0x3 ;  /* 0x000000050f077291 */ /* 0x000fe2000f8e18ff */
[----:B------:R-:W-:Y:S02]  /*3080*/  PRMT R3, RZ, 0x654, R3 ;  /* 0x00000654ff037816 */ /* 0x000fe40000000003 */
[----:B-1----:R-:W1:Y:S01]  /*3090*/  LDS.128 R4, [R4+0x130] ;  /* 0x0001300004047984 */ /* 0x002e620000000c00 */
[----:B------:R-:W-:Y:S02]  /*30a0*/  @P0 SHF.L.U32 R2, R8, 0x1f, RZ ;  /* 0x0000001f08020819 */ /* 0x000fe400000006ff */
[----:B------:R-:W-:Y:S01]  /*30b0*/  SHF.L.U32 R0, R11, 0x1f, RZ ;  /* 0x0000001f0b007819 */ /* 0x000fe200000006ff */
[----:B------:R-:W-:Y:S01]  /*30c0*/  @!PT LDS RZ, [RZ] ;  /* 0x00000000fffff984 */ /* 0x000fe20000000800 */
[----:B------:R-:W-:Y:S01]  /*30d0*/  @!PT LDS RZ, [RZ] ;  /* 0x00000000fffff984 */ /* 0x000fe20000000800 */
[----:B------:R-:W-:Y:S01]  /*30e0*/  @!PT LDS RZ, [RZ] ;  /* 0x00000000fffff984 */ /* 0x000fe20000000800 */
[----:B------:R-:W-:Y:S01]  /*30f0*/  @!PT LDS RZ, [RZ] ;  /* 0x00000000fffff984 */ /* 0x000fe20000000800 */
[----:B------:R2:W-:Y:S06]  /*3100*/  MEMBAR.ALL.CTA ;  /* 0x0000000000007992 */ /* 0x0005ec0000008000 */
[----:B--2---:R-:W2:Y:S02]  /*3110*/  FENCE.VIEW.ASYNC.S ;  /* 0x00000000000073c6 */ /* 0x004ea40000000000 */
[----:B--2---:R2:W-:Y:S01]  /*3120*/  SYNCS.ARRIVE.TRANS64.RED.A1T0 RZ, [R3+URZ], RZ ;  /* 0x000000ff03ff79a7 */ /* 0x0045e200081004ff */
[----:B------:R2:W3:Y:S01]  /*3130*/  @P0 SYNCS.PHASECHK.TRANS64.TRYWAIT P2, [UR6], R2 ;  /* 0x00000002ff0005a7 */ /* 0x0004e20008041106 */
[----:B------:R-:W-:Y:S01]  /*3140*/  ULEA.HI UR6, UR15, UR15, URZ, 0x1 ;  /* 0x0000000f0f067291 */ /* 0x000fe2000f8f08ff */
[----:B-1----:R-:W-:-:S03]  /*3150*/  LOP3.LUT P1, RZ, R6, 0x1, RZ, 0xc0, !PT ;  /* 0x0000000106ff7812 */ /* 0x002fc6000782c0ff */
[----:B------:R-:W-:Y:S02]  /*3160*/  USHF.L.U32 UR8, UR6, 0x6, URZ ;  /* 0x0000000606087899 */ /* 0x000fe400080006ff */
[----:B------:R-:W-:Y:S02]  /*3170*/  ULOP3.LUT UR6, UR6, 0xffe, URZ, 0xc0, !UPT ;  /* 0x00000ffe06067892 */ /* 0x000fe4000f8ec0ff */
[----:B------:R-:W-:Y:S02]  /*3180*/  ULOP3.LUT UR8, UR8, 0xffffff80, URZ, 0xc0, !UPT ;  /* 0xffffff8008087892 */ /* 0x000fe4000f8ec0ff */
[----:B------:R-:W-:Y:S02]  /*3190*/  UIADD3 UR6, UPT, UPT, -UR6, UR15, URZ ;  /* 0x0000000f06067290 */ /* 0x000fe4000fffe1ff */
[----:B------:R-:W-:Y:S01]  /*31a0*/  UIADD3 UR8, UPT, UPT, UR16, UR8, URZ ;  /* 0x0000000810087290 */ /* 0x000fe2000fffe0ff */
[----:B------:R-:W1:Y:S03]  /*31b0*/  SYNCS.PHASECHK.TRANS64.TRYWAIT P0, [UR7+0xe0], R0 ;  /* 0x0000e000ff0075a7 */ /* 0x000e660008001107 */
[----:B------:R-:W-:Y:S01]  /*31c0*/  ULEA UR8, UR6, UR8, 0x14 ;  /* 0x0000000806087291 */ /* 0x000fe2000f8ea0ff */
[----:B-123--:R-:W-:Y:S11]  /*31d0*/  @!P0 BRA `(.L_x_55) ;  /* 0x0000005000708947 */ /* 0x00eff60003800000 */
.L_x_151:
[----:B------:R-:W-:Y:S01]  /*31e0*/  IADD3 R10, PT, PT, R10, 0x1, RZ ;  /* 0x000000010a0a7810 */ /* 0x000fe20007ffe0ff */
[----:B------:R-:W-:Y:S06]  /*31f0*/  BRA.U !UP3, `(.L_x_56) ;  /* 0x000000010bc07547 */ /* 0x000fec000b800000 */
[----:B------:R-:W-:Y:S01]  /*3200*/  UPLOP3.LUT UP4, UPT, UPT, UPT, UPT, 0x40, 0x4 ;  /* 0x000000000004789c */ /* 0x000fe20003f8e870 */
[----:B------:R-:W-:Y:S01]  /*3210*/  UMOV UR13, UR9 ;  /* 0x00000009000d7c82 */ /* 0x000fe20008000000 */
[----:B------:R-:W-:Y:S01]  /*3220*/  UMOV UR12, UR4 ;  /* 0x00000004000c7c82 */ /* 0x000fe20008000000 */
[----:B------:R-:W-:-:S08]  /*3230*/  UMOV UR17, UR14 ;  /* 0x0000000e00117c82 */ /* 0x000fd00008000000 */
.L_x_59:
[----:B------:R-:W-:Y:S02]  /*3240*/  UIADD3 UR13, UPT, UPT, UR13, 0x1, URZ ;  /* 0x000000010d0d7890 */ /* 0x000fe4000fffe0ff */
[----:B--2---:R-:W-:Y:S02]  /*3250*/  ULEA UR6, UR17, UR5, 0x3 ;  /* 0x0000000511067291 */ /* 0x004fe4000f8e18ff */
[----:B------:R-:W-:Y:S01]  /*3260*/  UISETP.NE.AND UP0, UPT, UR13, URZ, UPT ;  /* 0x000000ff0d00728c */ /* 0x000fe2000bf05270 */
[----:B---3--:R-:W-:Y:S10]  /*3270*/  @P2 BRA `(.L_x_57) ;  /* 0x00000000000c2947 */ /* 0x008ff40003800000 */
[----:B-1----:R-:W-:Y:S04]  /*3280*/  SHF.L.U32 R3, R8, 0x1f, RZ ;  /* 0x0000001f08037819 */ /* 0x002fe800000006ff */
[----:B------:R-:W1:Y:S02]  /*3290*/  SYNCS.PHASECHK.TRANS64.TRYWAIT P0, [UR6], R3 ;  /* 0x00000003ff0075a7 */ /* 0x000e640008001106 */
[----:B-1----:R-:W-:Y:S05]  /*32a0*/  @!P0 BRA `(.L_x_58) ;  /* 0x0000005000548947 */ /* 0x002fea0003800000 */
.L_x_57:
[----:B------:R-:W-:Y:S01]  /*32b0*/  UISETP.NE.AND UP1, UPT, UR12, 0x1, UPT ;  /* 0x000000010c00788c */ /* 0x000fe2000bf25270 */
[----:B------:R-:W-:Y:S01]  /*32c0*/  PLOP3.LUT P2, PT, PT, PT, PT, 0x80, 0x8 ;  /* 0x000000000008781c */ /* 0x000fe20003f4f070 */
[----:B------:R-:W-:Y:S02]  /*32d0*/  UIADD3 UR14, UPT, UPT, UR17, 0x1, URZ ;  /* 0x00000001110e7890 */ /* 0x000fe4000fffe0ff */
[----:B------:R-:W-:Y:S02]  /*32e0*/  ULEA UR28, UR17, UR11, 0xa ;  /* 0x0000000b111c7291 */ /* 0x000fe4000f8e50ff */
[----:B------:R-:W-:Y:S01]  /*32f0*/  UISETP.NE.AND UP2, UPT, UR14, 0x5, UPT ;  /* 0x000000050e00788c */ /* 0x000fe2000bf45270 */
[----:B------:R-:W-:Y:S01]  /*3300*/  PLOP3.LUT P0, PT, PT, PT, UP1, 0x80, 0x8 ;  /* 0x000000000008781c */ /* 0x000fe20003f0f018 */
[----:B------:R-:W-:Y:S02]  /*3310*/  UIADD3 UR40, UPT, UPT, UR28, 0x2, URZ ;  /* 0x000000021c287890 */ /* 0x000fe4000fffe0ff */
[----:B------:R-:W-:Y:S02]  /*3320*/  USEL UR27, URZ, 0x1, UP2 ;  /* 0x00000001ff1b7887 */ /* 0x000fe40009000000 */
[----:B------:R-:W-:Y:S02]  /*3330*/  USEL UR14, UR14, URZ, UP2 ;  /* 0x000000ff0e0e7287 */ /* 0x000fe40009000000 */
[----:B------:R-:W-:Y:S02]  /*3340*/  UIADD3 UR36, UPT, UPT, UR28, 0x4, URZ ;  /* 0x000000041c247890 */ /* 0x000fe4000fffe0ff */
[----:B------:R-:W-:Y:S01]  /*3350*/  @UP1 ULEA UR26, UR14, UR5, 0x3 ;  /* 0x000000050e1a1291 */ /* 0x000fe2000f8e18ff */
[----:B------:R-:W-:Y:S01]  /*3360*/  LOP3.LUT R8, R8, UR27, RZ, 0x3c, !PT ;  /* 0x0000001b08087c12 */ /* 0x000fe2000f8e3cff */
[----:B------:R-:W-:Y:S02]  /*3370*/  UIADD3 UR32, UPT, UPT, UR28, 0x6, URZ ;  /* 0x000000061c207890 */ /* 0x000fe4000fffe0ff */
[----:B------:R-:W-:Y:S01]  /*3380*/  UIADD3 UR6, UPT, UPT, UR6, 0x28, URZ ;  /* 0x0000002806067890 */ /* 0x000fe2000fffe0ff */
[----:B-1----:R-:W-:Y:S01]  /*3390*/  @P0 SHF.L.U32 R0, R8, 0x1f, RZ ;  /* 0x0000001f08000819 */ /* 0x002fe200000006ff */
[----:B------:R-:W-:Y:S01]  /*33a0*/  UIADD3 UR12, UPT, UPT, UR12, -0x1, URZ ;  /* 0xffffffff0c0c7890 */ /* 0x000fe2000fffe0ff */
[----:B------:R-:W-:Y:S02]  /*33b0*/  UMOV UR29, 0x40004040 ;  /* 0x40004040001d7882 */ /* 0x000fe40000000000 */
[----:B------:R2:W3:Y:S01]  /*33c0*/  @P0 SYNCS.PHASECHK.TRANS64.TRYWAIT P2, [UR26], R0 ;  /* 0x00000000ff0005a7 */ /* 0x0004e2000804111a */
[----:B------:R-:W-:Y:S01]  /*33d0*/  ULEA UR26, UR17, UR10, 0x9 ;  /* 0x0000000a111a7291 */ /* 0x000fe2000f8e48ff */
[----:B------:R-:W-:Y:S01]  /*33e0*/  UMOV UR27, 0x40004040 ;  /* 0x40004040001b7882 */ /* 0x000fe20000000000 */
[----:B------:R-:W-:Y:S02]  /*33f0*/  UMOV UR41, 0x40004040 ;  /* 0x4000404000297882 */ /* 0x000fe40000000000 */
[----:B------:R-:W-:Y:S02]  /*3400*/  UIADD3 UR38, UPT, UPT, UR26, 0x2, URZ ;  /* 0x000000021a267890 */ /* 0x000fe4000fffe0ff */
[----:B------:R-:W-:Y:S02]  /*3410*/  UIADD3 UR34, UPT, UPT, UR26, 0x4, URZ ;  /* 0x000000041a227890 */ /* 0x000fe4000fffe0ff */
[----:B------:R-:W-:Y:S01]  /*3420*/  UIADD3 UR30, UPT, UPT, UR26, 0x6, URZ ;  /* 0x000000061a1e7890 */ /* 0x000fe2000fffe0ff */
[----:B------:R2:W-:Y:S01]  /*3430*/  UTCHMMA gdesc[UR26], gdesc[UR28], tmem[UR8], tmem[UR24], idesc[UR25], UP4 ;  /* 0x00ff181c1a0075ea */ /* 0x0005e2000a000008 */
[----:B------:R-:W-:Y:S01]  /*3440*/  UPLOP3.LUT UP4, UPT, UPT, UPT, UPT, 0x80, 0x8 ;  /* 0x000000000008789c */ /* 0x000fe20003f8f070 */
[----:B------:R-:W-:Y:S01]  /*3450*/  UMOV UR39, 0x40004040 ;  /* 0x4000404000277882 */ /* 0x000fe20000000000 */
[----:B------:R-:W-:Y:S01]  /*3460*/  UMOV UR37, 0x40004040 ;  /* 0x4000404000257882 */ /* 0x000fe20000000000 */
[----:B------:R2:W-:Y:S01]  /*3470*/  UTCHMMA gdesc[UR38], gdesc[UR40], tmem[UR8], tmem[UR22], idesc[UR23], UPT ;  /* 0x00ff1628260075ea */ /* 0x0005e2000b800008 */
[----:B------:R-:W-:Y:S01]  /*3480*/  UMOV UR35, 0x40004040 ;  /* 0x4000404000237882 */ /* 0x000fe20000000000 */
[----:B------:R-:W-:Y:S01]  /*3490*/  UMOV UR33, 0x40004040 ;  /* 0x4000404000217882 */ /* 0x000fe20000000000 */
[----:B------:R-:W-:Y:S01]  /*34a0*/  UMOV UR31, 0x40004040 ;  /* 0x40004040001f7882 */ /* 0x000fe20000000000 */
[----:B------:R2:W-:Y:S01]  /*34b0*/  UTCHMMA gdesc[UR34], gdesc[UR36], tmem[UR8], tmem[UR20], idesc[UR21], UPT ;  /* 0x00ff1424220075ea */ /* 0x0005e2000b800008 */
[----:B------:R2:W-:Y:S01]  /*34c0*/  UTCHMMA gdesc[UR30], gdesc[UR32], tmem[UR8], tmem[UR18], idesc[UR19], UPT ;  /* 0x00ff12201e0075ea */ /* 0x0005e2000b800008 */
[----:B------:R2:W-:Y:S01]  /*34d0*/  UTCBAR [UR6], URZ ;  /* 0x000000ff060073e9 */ /* 0x0005e200080000ff */
[----:B------:R-:W-:Y:S01]  /*34e0*/  UMOV UR17, UR14 ;  /* 0x0000000e00117c82 */ /* 0x000fe20008000000 */
[----:B------:R-:W-:Y:S05]  /*34f0*/  BRA.U UP0, `(.L_x_59) ;  /* 0xfffffffd00507547 */ /* 0x000fea000b83ffff */
.L_x_56:
[----:B------:R-:W-:Y:S01]  /*3500*/  UIADD3 UR15, UPT, UPT, UR15, 0x1, URZ ;  /* 0x000000010f0f7890 */ /* 0x000fe2000fffe0ff */
[C---:B------:R-:W-:Y:S01]  /*3510*/  ISETP.NE.AND P0, PT, R10.reuse, 0x2, PT ;  /* 0x000000020a00780c */ /* 0x040fe20003f05270 */
[----:B------:R-:W-:Y:S02]  /*3520*/  UIADD3 UR7, UPT, UPT, UR7, 0xc0, URZ ;  /* 0x000000c007077890 */ /* 0x000fe4000fffe0ff */
[----:B------:R-:W-:Y:S01]  /*3530*/  UISETP.NE.AND UP0, UPT, UR15, 0x4, UPT ;  /* 0x000000040f00788c */ /* 0x000fe2000bf05270 */
[----:B-12---:R-:W-:Y:S02]  /*3540*/  SEL R0, RZ, 0x1, P0 ;  /* 0x00000001ff007807 */ /* 0x006fe40000000000 */
[----:B------:R-:W-:Y:S01]  /*3550*/  SEL R10, R10, RZ, P0 ;  /* 0x000000ff0a0a7207 */ /* 0x000fe20000000000 */
[----:B------:R-:W-:Y:S01]  /*3560*/  USEL UR6, URZ, 0x1, UP0 ;  /* 0x00000001ff067887 */ /* 0x000fe20008000000 */
[----:B------:R-:W-:Y:S01]  /*3570*/  LOP3.LUT R9, R9, R0, RZ, 0x3c, !PT ;  /* 0x0000000009097212 */ /* 0x000fe200078e3cff */
[----:B------:R-:W-:Y:S01]  /*3580*/  USEL UR15, UR15, URZ, UP0 ;  /* 0x000000ff0f0f7287 */ /* 0x000fe20008000000 */
[----:B------:R1:W-:Y:S03]  /*3590*/  UTCBAR [UR7], URZ ;  /* 0x000000ff070073e9 */ /* 0x0003e600080000ff */
[----:B------:R-:W-:Y:S01]  /*35a0*/  LOP3.LUT R11, R11, UR6, RZ, 0x3c, !PT ;  /* 0x000000060b0b7c12 */ /* 0x000fe2000f8e3cff */
[----:B------:R-:W-:Y:S07]  /*35b0*/  @P1 BRA `(.L_x_60) ;  /* 0xfffffff800881947 */ /* 0x000fee000383ffff */
[----:B------:R-:W2:Y:S01]  /*35c0*/  S2UR UR4, SR_CgaCtaId ;  /* 0x00000000000479c3 */ /* 0x000ea20000008800 */
[----:B------:R-:W-:Y:S01]  /*35d0*/  ELECT P0, URZ, PT ;  /* 0x0000000000ff782f */ /* 0x000fe20003800000 */
[----:B------:R-:W-:Y:S01]  /*35e0*/  IMAD.MOV.U32 R0, RZ, RZ, 0x1 ;  /* 0x00000001ff007424 */ /* 0x000fe200078e00ff */
[----:B------:R-:W-:Y:S01]  /*35f0*/  UIADD3 UR5, UPT, UPT, UR5, 0xe0, URZ ;  /* 0x000000e005057890 */ /* 0x000fe2000fffe0ff */
[----:B------:R-:W-:Y:S01]  /*3600*/  SHF.L.U32 R3, R11, 0x1f, RZ ;  /* 0x0000001f0b037819 */ /* 0x000fe200000006ff */
[----:B------:R-:W-:-:S03]  /*3610*/  UMOV UR6, 0x40 ;  /* 0x0000004000067882 */ /* 0x000fc60000000000 */
[----:B------:R-:W-:Y:S01]  /*3620*/  UVIRTCOUNT.DEALLOC.SMPOOL 0x80 ;  /* 0x000000800000784c */ /* 0x000fe20000000000 */
[----:B--2---:R-:W-:Y:S02]  /*3630*/  ULEA UR4, UR4, UR6, 0x18 ;  /* 0x0000000604047291 */ /* 0x004fe4000f8ec0ff */
[----:B------:R-:W-:-:S07]  /*3640*/  ULEA UR6, UR15, UR5, 0x3 ;  /* 0x000000050f067291 */ /* 0x000fce000f8e18ff */
[----:B------:R2:W-:Y:S02]  /*3650*/  @P0 STS.U8 [UR4+0x1c], R0 ;  /* 0x00001c00ff000988 */ /* 0x0005e40008000004 */
[----:B------:R-:W4:Y:S02]  /*3660*/  SYNCS.PHASECHK.TRANS64.TRYWAIT P0, [UR6], R3 ;  /* 0x00000003ff0075a7 */ /* 0x000f240008001106 */
[----:B--2-4-:R-:W-:Y:S05]  /*3670*/  @!P0 BRA `(.L_x_61) ;  /* 0x0000004c00788947 */ /* 0x014fea0003800000 */
.L_x_154:
[----:B-1----:R-:W-:-:S04]  /*3680*/  UIADD3 UR7, UPT, UPT, UR15, 0x1, URZ ;  /* 0x000000010f077890 */ /* 0x002fc8000fffe0ff */
[----:B------:R-:W-:-:S04]  /*3690*/  UISETP.NE.AND UP0, UPT, UR7, 0x4, UPT ;  /* 0x000000040700788c */ /* 0x000fc8000bf05270 */
[----:B------:R-:W-:Y:S02]  /*36a0*/  USEL UR8, URZ, 0x1, UP0 ;  /* 0x00000001ff087887 */ /* 0x000fe40008000000 */
[----:B------:R-:W-:-:S04]  /*36b0*/  USEL UR7, UR7, URZ, UP0 ;  /* 0x000000ff07077287 */ /* 0x000fc80008000000 */
[----:B------:R-:W-:Y:S01]  /*36c0*/  ULEA UR6, UR7, UR5, 0x3 ;  /* 0x0000000507067291 */ /* 0x000fe2000f8e18ff */
[----:B------:R-:W-:-:S04]  /*36d0*/  LOP3.LUT R2, R11, UR8, RZ, 0x3c, !PT ;  /* 0x000000080b027c12 */ /* 0x000fc8000f8e3cff */
[----:B--2---:R-:W-:-:S04]  /*36e0*/  SHF.L.U32 R3, R2, 0x1f, RZ ;  /* 0x0000001f02037819 */ /* 0x004fc800000006ff */
[----:B------:R-:W1:Y:S02]  /*36f0*/  SYNCS.PHASECHK.TRANS64.TRYWAIT P0, [UR6], R3 ;  /* 0x00000003ff0075a7 */ /* 0x000e640008001106 */
[----:B-1----:R-:W-:Y:S05]  /*3700*/  @!P0 BRA `(.L_x_62) ;  /* 0x0000004c006c8947 */ /* 0x002fea0003800000 */
.L_x_156:
        /* <DEDUP_REMOVED lines=9> */
.L_x_158:
[----:B------:R-:W-:-:S04]  /*37a0*/  UIADD3 UR7, UPT, UPT, UR7, 0x1, URZ ;  /* 0x0000000107077890 */ /* 0x000fc8000fffe0ff */
[----:B------:R-:W-:-:S04]  /*37b0*/  UISETP.NE.AND UP0, UPT, UR7, 0x4, UPT ;  /* 0x000000040700788c */ /* 0x000fc8000bf05270 */
[----:B------:R-:W-:Y:S02]  /*37c0*/  USEL UR6, URZ, 0x1, UP0 ;  /* 0x00000001ff067887 */ /* 0x000fe40008000000 */
[----:B------:R-:W-:-:S04]  /*37d0*/  USEL UR7, UR7, URZ, UP0 ;  /* 0x000000ff07077287 */ /* 0x000fc80008000000 */
[----:B------:R-:W-:Y:S01]  /*37e0*/  ULEA UR7, UR7, UR5, 0x3 ;  /* 0x0000000507077291 */ /* 0x000fe2000f8e18ff */
[----:B-1----:R-:W-:-:S04]  /*37f0*/  LOP3.LUT R3, R2, UR6, RZ, 0x3c, !PT ;  /* 0x0000000602037c12 */ /* 0x002fc8000f8e3cff */
[----:B------:R-:W-:-:S04]  /*3800*/  SHF.L.U32 R3, R3, 0x1f, RZ ;  /* 0x0000001f03037819 */ /* 0x000fc800000006ff */
[----:B------:R-:W1:Y:S02]  /*3810*/  SYNCS.PHASECHK.TRANS64.TRYWAIT P0, [UR7], R3 ;  /* 0x00000003ff0075a7 */ /* 0x000e640008001107 */
[----:B-1----:R-:W-:Y:S05]  /*3820*/  @!P0 BRA `(.L_x_64) ;  /* 0x0000004c00548947 */ /* 0x002fea0003800000 */
.L_x_160:
[----:B------:R-:W-:Y:S01]  /*3830*/  NOP ;  /* 0x0000000000007918 */ /* 0x000fe20000000000 */
[----:B-1----:R-:W1:Y:S01]  /*3840*/  LDS R0, [UR4+0x14] ;  /* 0x00001404ff007984 */ /* 0x002e620008000800 */
[----:B------:R-:W-:Y:S01]  /*3850*/  ULOP3.LUT UR6, UR16, 0xffff, URZ, 0xc0, !UPT ;  /* 0x0000ffff10067892 */ /* 0x000fe2000f8ec0ff */
[----:B------:R-:W-:Y:S01]  /*3860*/  UMOV UR8, 0xffff ;  /* 0x0000ffff00087882 */ /* 0x000fe20000000000 */
[----:B------:R-:W-:Y:S02]  /*3870*/  UMOV UR5, 0x1 ;  /* 0x0000000100057882 */ /* 0x000fe40000000000 */
[----:B------:R-:W-:-:S04]  /*3880*/  USHF.R.U32.HI UR6, URZ, 0x5, UR6 ;  /* 0x00000005ff067899 */ /* 0x000fc80008011606 */
[----:B------:R-:W-:Y:S02]  /*3890*/  USHF.L.U32 UR8, UR8, UR6, URZ ;  /* 0x0000000608087299 */ /* 0x000fe400080006ff */
[----:B------:R-:W-:-:S04]  /*38a0*/  USHF.L.U32 UR5, UR5, UR6, URZ ;  /* 0x0000000605057299 */ /* 0x000fc800080006ff */
[----:B-1----:R-:W-:-:S04]  /*38b0*/  LOP3.LUT R0, R0, UR8, RZ, 0xc0, !PT ;  /* 0x0000000800007c12 */ /* 0x002fc8000f8ec0ff */
[----:B------:R-:W-:-:S13]  /*38c0*/  ISETP.NE.AND P0, PT, R0, UR8, PT ;  /* 0x0000000800007c0c */ /* 0x000fda000bf05270 */
[----:B------:R-:W-:Y:S05]  /*38d0*/  @P0 BRA `(.L_x_65) ;  /* 0x0000000000580947 */ /* 0x000fea0003800000 */
[----:B------:R-:W1:Y:S02]  /*38e0*/  LDS R0, [UR4+0x18] ;  /* 0x00001804ff007984 */ /* 0x000e640008000800 */
[----:B-1----:R-:W-:-:S04]  /*38f0*/  LOP3.LUT R0, R0, UR5, RZ, 0xc0, !PT ;  /* 0x0000000500007c12 */ /* 0x002fc8000f8ec0ff */
[----:B------:R-:W-:-:S13]  /*3900*/  ISETP.NE.AND P0, PT, R0, UR5, PT ;  /* 0x0000000500007c0c */ /* 0x000fda000bf05270 */
[----:B------:R-:W-:Y:S05]  /*3910*/  @P0 BRA `(.L_x_66) ;  /* 0x00000000003c0947 */ /* 0x000fea0003800000 */
[----:B------:R-:W1:Y:S01]  /*3920*/  S2R R2, SR_LANEID ;  /* 0x0000000000027919 */ /* 0x000e620000000000 */
[----:B------:R-:W-:Y:S01]  /*3930*/  ULOP3.LUT UR8, URZ, UR8, URZ, 0x33, !UPT ;  /* 0x00000008ff087292 */ /* 0x000fe2000f8e33ff */
[----:B------:R-:W-:Y:S01]  /*3940*/  LOP3.LUT R4, RZ, UR5, RZ, 0x33, !PT ;  /* 0x00000005ff047c12 */ /* 0x000fe2000f8e33ff */
[----:B------:R-:W-:Y:S02]  /*3950*/  VOTEU.ANY UR7, UPT, PT ;  /* 0x0000000000077886 */ /* 0x000fe400038e0100 */
[----:B------:R-:W-:Y:S01]  /*3960*/  UFLO.U32 UR7, UR7 ;  /* 0x00000007000772bd */ /* 0x000fe200080e0000 */
[----:B------:R-:W2:Y:S01]  /*3970*/  REDUX UR5, R4 ;  /* 0x00000000040573c4 */ /* 0x000ea20000000000 */
[----:B------:R-:W-:-:S06]  /*3980*/  IMAD.U32 R0, RZ, RZ, UR8 ;  /* 0x00000008ff007e24 */ /* 0x000fcc000f8e00ff */
[----:B------:R4:W-:Y:S01]  /*3990*/  UTCATOMSWS.AND URZ, UR8 ;  /* 0x0000000800ff79e3 */ /* 0x0009e20008000000 */
[----:B------:R-:W3:Y:S01]  /*39a0*/  REDUX UR6, R0 ;  /* 0x00000000000673c4 */ /* 0x000ee20000000000 */
[----:B-1----:R-:W-:Y:S01]  /*39b0*/  ISETP.EQ.U32.AND P0, PT, R2, UR7, PT ;  /* 0x0000000702007c0c */ /* 0x002fe2000bf02070 */
[----:B--2---:R-:W-:Y:S01]  /*39c0*/  IMAD.U32 R2, RZ, RZ, UR5 ;  /* 0x00000005ff027e24 */ /* 0x004fe2000f8e00ff */
[----:B---3--:R-:W-:-:S11]  /*39d0*/  MOV R3, UR6 ;  /* 0x0000000600037c02 */ /* 0x008fd60008000f00 */
[----:B------:R4:W-:Y:S04]  /*39e0*/  @P0 ATOMS.AND RZ, [UR4+0x14], R3 ;  /* 0x00001403ffff098c */ /* 0x0009e8000a800004 */
[----:B------:R4:W-:Y:S01]  /*39f0*/  @P0 ATOMS.AND RZ, [UR4+0x18], R2 ;  /* 0x00001802ffff098c */ /* 0x0009e2000a800004 */
[----:B------:R-:W-:Y:S05]  /*3a00*/  BRA `(.L_x_67) ;  /* 0x0000000000147947 */ /* 0x000fea0003800000 */
.L_x_66:
[----:B------:R-:W-:Y:S02]  /*3a10*/  MOV R2, 0x3a30 ;  /* 0x00003a3000027802 */ /* 0x000fe40000000f00 */
[----:B---3-5:R-:W-:Y:S05]  /*3a20*/  CALL.REL.NOINC `($__internal_0_$__cuda_sm10x_tcgen05_guardrail_trap_col_being_dealloced_not_returned_by_alloc) ;  /* 0x00000050003c7944 */ /* 0x028fea0003c00000 */
[----:B------:R-:W-:Y:S05]  /*3a30*/  BRA `(.L_x_67) ;  /* 0x0000000000087947 */ /* 0x000fea0003800000 */
.L_x_65:
[----:B------:R-:W-:Y:S02]  /*3a40*/  MOV R2, 0x3a60 ;  /* 0x00003a6000027802 */ /* 0x000fe40000000f00 */
[----:B---3-5:R-:W-:Y:S05]  /*3a50*/  CALL.REL.NOINC `($__internal_2_$__cuda_sm10x_tcgen05_guardrail_trap_unallocated_columns_being_dealloced) ;  /* 0x0000005000487944 */ /* 0x028fea0003c00000 */
.L_x_67:
[----:B------:R-:W-:Y:S01]  /*3a60*/  NOP ;  /* 0x0000000000007918 */ /* 0x000fe20000000000 */
[----:B----4-:R-:W-:Y:S05]  /*3a70*/  EXIT ;  /* 0x000000000000794d */ /* 0x010fea0003800000 */
.L_x_49:
[----:B------:R-:W-:-:S09]  /*3a80*/  UISETP.NE.OR UP2, UPT, UR8, 0x3, !UP2 ;  /* 0x000000030800788c */ /* 0x000fd2000d745670 */
[----:B------:R-:W-:Y:S05]  /*3a90*/  BRA.U UP2, `(.L_x_68) ;  /* 0x0000001102147547 */ /* 0x000fea000b800000 */
[----:B------:R-:W1:Y:S01]  /*3aa0*/  LDC R0, c[0x0][0xb30] ;  /* 0x0002cc00ff007b82 */ /* 0x000e620000000800 */
[----:B------:R-:W2:Y:S01]  /*3ab0*/  LDCU.64 UR8, c[0x0][0x888] ;  /* 0x00011100ff0877ac */ /* 0x000ea20008000a00 */
[----:B------:R-:W-:Y:S02]  /*3ac0*/  HFMA2 R25, -RZ, RZ, 0, 0 ;  /* 0x00000000ff197431 */ /* 0x000fe400000001ff */
[----:B------:R-:W-:Y:S01]  /*3ad0*/  IMAD.MOV.U32 R32, RZ, RZ, 0x1 ;  /* 0x00000001ff207424 */ /* 0x000fe200078e00ff */
[----:B------:R-:W-:Y:S01]  /*3ae0*/  MOV R23, 0x1000 ;  /* 0x0000100000177802 */ /* 0x000fe20000000f00 */
[----:B------:R-:W4:Y:S01]  /*3af0*/  LDCU.64 UR4, c[0x0][0x890] ;  /* 0x00011200ff0477ac */ /* 0x000f220008000a00 */
[----:B------:R-:W-:Y:S01]  /*3b00*/  IMAD.MOV.U32 R27, RZ, RZ, RZ ;  /* 0x000000ffff1b7224 */ /* 0x000fe200078e00ff */
[----:B------:R-:W3:Y:S01]  /*3b10*/  LDC R19, c[0x0][0x370] ;  /* 0x0000dc00ff137b82 */ /* 0x000ee20000000800 */
[----:B------:R-:W-:Y:S01]  /*3b20*/  UMOV UR7, 0x400 ;  /* 0x0000040000077882 */ /* 0x000fe20000000000 */
[----:B------:R-:W-:-:S02]  /*3b30*/  UPLOP3.LUT UP1, UPT, UPT, UPT, UPT, 0x40, 0x4 ;  /* 0x000000000004789c */ /* 0x000fc40003f2e870 */
[----:B------:R-:W-:-:S04]  /*3b40*/  ULEA UR7, UR37, UR7, 0x18 ;  /* 0x0000000725077291 */ /* 0x000fc8000f8ec0ff */
[----:B------:R-:W3:Y:S01]  /*3b50*/  LDC R2, c[0x0][0xb0c] ;  /* 0x0002c300ff027b82 */ /* 0x000ee20000000800 */
[----:B------:R-:W-:Y:S02]  /*3b60*/  UIADD3 UR13, UPT, UPT, UR7, 0x68, URZ ;  /* 0x00000068070d7890 */ /* 0x000fe4000fffe0ff */
[----:B--2---:R-:W-:Y:S02]  /*3b70*/  UISETP.NE.U32.AND UP2, UPT, UR8, URZ, UPT ;  /* 0x000000ff0800728c */ /* 0x004fe4000bf45070 */
[----:B------:R-:W-:Y:S02]  /*3b80*/  UIADD3 UR33, UPT, UPT, UR7, 0x50, URZ ;  /* 0x0000005007217890 */ /* 0x000fe4000fffe0ff */
[----:B----4-:R-:W-:Y:S01]  /*3b90*/  UISETP.NE.U32.AND UP3, UPT, UR4, URZ, UPT ;  /* 0x000000ff0400728c */ /* 0x010fe2000bf65070 */
[----:B------:R-:W2:Y:S01]  /*3ba0*/  LDC R18, c[0x0][0xb20] ;  /* 0x0002c800ff127b82 */ /* 0x000ea20000000800 */
[----:B-1----:R-:W-:Y:S01]  /*3bb0*/  ISETP.NE.AND P1, PT, R0, 0x1, PT ;  /* 0x000000010000780c */ /* 0x002fe20003f25270 */
[----:B------:R-:W-:-:S02]  /*3bc0*/  UISETP.NE.AND.EX UP2, UPT, UR9, URZ, UPT, UP2 ;  /* 0x000000ff0900728c */ /* 0x000fc4000bf45320 */
[----:B------:R-:W-:Y:S02]  /*3bd0*/  UIADD3 UR25, UPT, UPT, UR7, 0x58, URZ ;  /* 0x0000005807197890 */ /* 0x000fe4000fffe0ff */
[----:B------:R-:W-:Y:S02]  /*3be0*/  UIADD3 UR17, UPT, UPT, UR7, 0x60, URZ ;  /* 0x0000006007117890 */ /* 0x000fe4000fffe0ff */
[----:B------:R-:W1:Y:S01]  /*3bf0*/  LDC.64 R36, c[0x0][0x348] ;  /* 0x0000d200ff247b82 */ /* 0x000e620000000a00 */
[----:B------:R-:W-:Y:S02]  /*3c00*/  UPRMT UR13, UR37, 0x654, UR13 ;  /* 0x00000654250d7896 */ /* 0x000fe4000800000d */
[----:B------:R-:W-:-:S05]  /*3c10*/  UISETP.NE.AND.EX UP3, UPT, UR5, URZ, UPT, UP3 ;  /* 0x000000ff0500728c */ /* 0x000fca000bf65330 */
[----:B------:R-:W4:Y:S08]  /*3c20*/  LDC.64 R16, c[0x0][0xb10] ;  /* 0x0002c400ff107b82 */ /* 0x000f300000000a00 */
[----:B------:R-:W1:Y:S08]  /*3c30*/  LDC.64 R6, c[0x0][0xb18] ;  /* 0x0002c600ff067b82 */ /* 0x000e700000000a00 */
[----:B------:R-:W1:Y:S08]  /*3c40*/  LDC.64 R4, c[0x0][0xb28] ;  /* 0x0002ca00ff047b82 */ /* 0x000e700000000a00 */
[----:B--23--:R-:W1:Y:S02]  /*3c50*/  LDC R22, c[0x0][0x374] ;  /* 0x0000dd00ff167b82 */ /* 0x00ce640000000800 */
.L_x_79:
[----:B------:R-:W-:Y:S02]  /*3c60*/  LEA R0, R27, UR7, 0x3 ;  /* 0x000000071b007c11 */ /* 0x000fe4000f8e18ff */
[----:B------:R-:W-:Y:S02]  /*3c70*/  SHF.L.U32 R3, R25, 0x1f, RZ ;  /* 0x0000001f19037819 */ /* 0x000fe400000006ff */
[----:B------:R-:W-:Y:S02]  /*3c80*/  LEA R28, R27, UR7, 0x4 ;  /* 0x000000071b1c7c11 */ /* 0x000fe4000f8e20ff */
[----:B--2---:R-:W2:Y:S02]  /*3c90*/  SYNCS.PHASECHK.TRANS64.TRYWAIT P0, [R0+URZ+0xa0], R3 ;  /* 0x0000a003000075a7 */ /* 0x004ea400080011ff */
[----:B--2---:R-:W-:Y:S05]  /*3ca0*/  @!P0 BRA `(.L_x_69) ;  /* 0x00000048004c8947 */ /* 0x004fea0003800000 */
.L_x_161:
[----:B------:R-:W-:Y:S01]  /*3cb0*/  ISETP.GE.AND P0, PT, R26, 0x1, PT ;  /* 0x000000011a00780c */ /* 0x000fe20003f06270 */
[----:B------:R-:W3:Y:S01]  /*3cc0*/  LDS.128 R28, [R28+0x130] ;  /* 0x000130001c1c7984 */ /* 0x000ee20000000c00 */
[----:B--2---:R-:W-:Y:S01]  /*3cd0*/  VIADD R0, R0, 0xb0 ;  /* 0x000000b000007836 */ /* 0x004fe20000000000 */
[----:B------:R-:W-:Y:S01]  /*3ce0*/  @!PT LDS RZ, [RZ] ;  /* 0x00000000fffff984 */ /* 0x000fe20000000800 */
[----:B------:R-:W-:Y:S01]  /*3cf0*/  @!PT LDS RZ, [RZ] ;  /* 0x00000000fffff984 */ /* 0x000fe20000000800 */
[----:B------:R-:W-:Y:S01]  /*3d00*/  @!PT LDS RZ, [RZ] ;  /* 0x00000000fffff984 */ /* 0x000fe20000000800 */
[----:B------:R-:W-:Y:S01]  /*3d10*/  @!PT LDS RZ, [RZ] ;  /* 0x00000000fffff984 */ /* 0x000fe20000000800 */
[----:B------:R2:W-:Y:S06]  /*3d20*/  MEMBAR.ALL.CTA ;  /* 0x0000000000007992 */ /* 0x0005ec0000008000 */
[----:B--2---:R-:W2:Y:S01]  /*3d30*/  FENCE.VIEW.ASYNC.S ;  /* 0x00000000000073c6 */ /* 0x004ea20000000000 */
[----:B------:R-:W-:Y:S04]  /*3d40*/  PRMT R0, RZ, 0x654, R0 ;  /* 0x00000654ff007816 */ /* 0x000fe80000000000 */
[----:B--2---:R2:W-:Y:S01]  /*3d50*/  SYNCS.ARRIVE.TRANS64.RED.A1T0 RZ, [R0+URZ], RZ ;  /* 0x000000ff00ff79a7 */ /* 0x0045e200081004ff */
[----:B---3--:R-:W-:Y:S11]  /*3d60*/  LOP3.LUT P3, RZ, R30, 0x1, RZ, 0xc0, !PT ;  /* 0x000000011eff7812 */ /* 0x008ff6000786c0ff */
[----:B------:R-:W-:Y:S02]  /*3d70*/  @!UPT UIADD3 URZ, UPT, UPT, URZ, URZ, URZ ;  /* 0x000000fffffff290 */ /* 0x000fe4000fffe0ff */
[----:B------:R-:W-:Y:S02]  /*3d80*/  @P3 MOV R13, R28 ;  /* 0x0000001c000d3202 */ /* 0x000fe40000000f00 */
[----:B------:R-:W-:Y:S01]  /*3d90*/  @P3 LOP3.LUT R8, R29, 0xffff, RZ, 0xc0, !PT ;  /* 0x0000ffff1d083812 */ /* 0x000fe200078ec0ff */
[----:B--2---:R-:W-:Y:S06]  /*3da0*/  @!P0 BRA `(.L_x_70) ;  /* 0x0000000000a48947 */ /* 0x004fec0003800000 */
[----:B-1---5:R-:W-:Y:S01]  /*3db0*/  IMAD.HI.U32 R33, R22, R7, RZ ;  /* 0x0000000716217227 */ /* 0x022fe200078e00ff */
[----:B------:R-:W-:Y:S02]  /*3dc0*/  ISETP.NE.AND P0, PT, R6, 0x1, PT ;  /* 0x000000010600780c */ /* 0x000fe40003f05270 */
[----:B------:R-:W-:Y:S01]  /*3dd0*/  ISETP.NE.AND P2, PT, R26, 0x1, PT ;  /* 0x000000011a00780c */ /* 0x000fe20003f45270 */
[----:B----4-:R-:W-:Y:S01]  /*3de0*/  IMAD.HI.U32 R34, R19, R16, RZ ;  /* 0x0000001013227227 */ /* 0x010fe200078e00ff */
[----:B------:R-:W-:Y:S02]  /*3df0*/  SHF.R.U32.HI R33, RZ, R18, R33 ;  /* 0x00000012ff217219 */ /* 0x000fe40000011621 */
[----:B------:R-:W-:Y:S01]  /*3e00*/  ISETP.NE.AND P4, PT, R2, 0x1, PT ;  /* 0x000000010200780c */ /* 0x000fe20003f85270 */
[----:B------:R-:W-:Y:S01]  /*3e10*/  IMAD.HI.U32 R38, R13, R16, RZ ;  /* 0x000000100d267227 */ /* 0x000fe200078e00ff */
[----:B------:R-:W-:Y:S02]  /*3e20*/  SHF.R.U32.HI R34, RZ, R17, R34 ;  /* 0x00000011ff227219 */ /* 0x000fe40000011622 */
[----:B------:R-:W-:Y:S01]  /*3e30*/  SEL R3, R22, R33, !P0 ;  /* 0x0000002116037207 */ /* 0x000fe20004000000 */
[C---:B------:R-:W-:Y:S01]  /*3e40*/  IMAD.HI.U32 R33, R8.reuse, R7, RZ ;  /* 0x0000000708217227 */ /* 0x040fe200078e00ff */
[----:B------:R-:W-:Y:S02]  /*3e50*/  SEL R11, R19, R34, !P4 ;  /* 0x00000022130b7207 */ /* 0x000fe40006000000 */
[----:B------:R-:W-:Y:S01]  /*3e60*/  SHF.R.U32.HI R38, RZ, R17, R38 ;  /* 0x00000011ff267219 */ /* 0x000fe20000011626 */
[----:B------:R-:W-:Y:S01]  /*3e70*/  IMAD.HI.U32 R40, R3, R4, RZ ;  /* 0x0000000403287227 */ /* 0x000fe200078e00ff */
[----:B------:R-:W-:Y:S03]  /*3e80*/  SHF.R.U32.HI R33, RZ, R18, R33 ;  /* 0x00000012ff217219 */ /* 0x000fe60000011621 */
[----:B------:R-:W-:Y:S01]  /*3e90*/  IMAD.HI.U32 R34, R11, R4, RZ ;  /* 0x000000040b227227 */ /* 0x000fe200078e00ff */
[----:B------:R-:W-:Y:S02]  /*3ea0*/  @P2 SHF.R.U32.HI R3, RZ, R5, R40 ;  /* 0x00000005ff032219 */ /* 0x000fe40000011628 */
[----:B------:R-:W-:Y:S02]  /*3eb0*/  SEL R9, R8, R33, !P0 ;  /* 0x0000002108097207 */ /* 0x000fe40004000000 */
[----:B------:R-:W-:Y:S01]  /*3ec0*/  @P2 SHF.R.U32.HI R11, RZ, R5, R34 ;  /* 0x00000005ff0b2219 */ /* 0x000fe20000011622 */
[C---:B------:R-:W-:Y:S01]  /*3ed0*/  IMAD R10, R26.reuse, R3, RZ ;  /* 0x000000031a0a7224 */ /* 0x040fe200078e02ff */
[----:B------:R-:W-:Y:S01]  /*3ee0*/  SEL R3, R13, R38, !P4 ;  /* 0x000000260d037207 */ /* 0x000fe20006000000 */
[C---:B------:R-:W-:Y:S03]  /*3ef0*/  IMAD.HI.U32 R14, R9.reuse, R4, RZ ;  /* 0x00000004090e7227 */ /* 0x040fe600078e00ff */
[----:B------:R-:W-:Y:S01]  /*3f00*/  ISETP.GE.AND P0, PT, R9, R10, PT ;  /* 0x0000000a0900720c */ /* 0x000fe20003f06270 */
[C---:B------:R-:W-:Y:S01]  /*3f10*/  IMAD R12, R26.reuse, R11, RZ ;  /* 0x0000000b1a0c7224 */ /* 0x040fe200078e02ff */
[-C--:B------:R-:W-:Y:S04]  /*3f20*/  SHF.R.U32.HI R14, RZ, R5.reuse, R14 ;  /* 0x00000005ff0e7219 */ /* 0x080fe8000001160e */
[----:B------:R-:W-:Y:S02]  /*3f30*/  ISETP.GE.OR P0, PT, R3, R12, P0 ;  /* 0x0000000c0300720c */ /* 0x000fe40000706670 */
[----:B------:R-:W-:Y:S05]  /*3f40*/  SEL R15, R9, R14, !P2 ;  /* 0x0000000e090f7207 */ /* 0x000fea0005000000 */
[----:B------:R-:W-:Y:S04]  /*3f50*/  IMAD.MOV R14, RZ, RZ, -R15 ;  /* 0x000000ffff0e7224 */ /* 0x000fe800078e0a0f */
[----:B------:R-:W-:Y:S02]  /*3f60*/  IMAD R14, R26, R14, R9 ;  /* 0x0000000e1a0e7224 */ /* 0x000fe400078e0209 */
[C---:B------:R-:W-:Y:S05]  /*3f70*/  @!P0 IMAD.HI.U32 R10, R3.reuse, R4, RZ ;  /* 0x00000004030a8227 */ /* 0x040fea00078e00ff */
[----:B------:R-:W-:Y:S04]  /*3f80*/  @!P0 SHF.R.U32.HI R10, RZ, R5, R10 ;  /* 0x00000005ff0a8219 */ /* 0x000fe8000001160a */
[----:B------:R-:W-:Y:S01]  /*3f90*/  @!P0 SEL R0, R3, R10, !P2 ;  /* 0x0000000a03008207 */ /* 0x000fe20005000000 */
[----:B------:R-:W-:Y:S03]  /*3fa0*/  IMAD.MOV R10, RZ, RZ, -R3 ;  /* 0x000000ffff0a7224 */ /* 0x000fe600078e0a03 */
[----:B------:R-:W-:Y:S01]  /*3fb0*/  @!P0 IADD3 R15, PT, PT, R15, -R0, RZ ;  /* 0x800000000f0f8210 */ /* 0x000fe20007ffe0ff */
[----:B------:R-:W-:Y:S01]  /*3fc0*/  @!P0 IMAD R0, R11, R14, R0 ;  /* 0x0000000e0b008224 */ /* 0x000fe200078e0200 */
[----:B------:R-:W-:Y:S01]  /*3fd0*/  IADD3 R11, PT, PT, -R9, RZ, RZ ;  /* 0x000000ff090b7210 */ /* 0x000fe20007ffe1ff */
[----:B------:R-:W-:Y:S02]  /*3fe0*/  IMAD R13, R2, R10, R13 ;  /* 0x0000000a020d7224 */ /* 0x000fe400078e020d */
[----:B------:R-:W-:Y:S02]  /*3ff0*/  @!P0 IMAD R9, R15, R26, R3 ;  /* 0x0000001a0f098224 */ /* 0x000fe400078e0203 */
[----:B------:R-:W-:Y:S02]  /*4000*/  @!P0 IMAD.MOV.U32 R3, RZ, RZ, R0 ;  /* 0x000000ffff038224 */ /* 0x000fe400078e0000 */
[----:B------:R-:W-:Y:S02]  /*4010*/  IMAD R8, R6, R11, R8 ;  /* 0x0000000b06087224 */ /* 0x000fe400078e0208 */
[----:B------:R-:W-:Y:S02]  /*4020*/  IMAD R13, R3, R2, R13 ;  /* 0x00000002030d7224 */ /* 0x000fe400078e020d */
[----:B------:R-:W-:Y:S02]  /*4030*/  IMAD R8, R9, R6, R8 ;  /* 0x0000000609087224 */ /* 0x000fe400078e0208 */
.L_x_70:
[----:B------:R-:W-:Y:S05]  /*4040*/  BRA.U UP1, `(.L_x_71) ;  /* 0x0000000101107547 */ /* 0x000fea000b800000 */
[----:B------:R-:W-:Y:S04]  /*4050*/  MOV R0, UR6 ;  /* 0x0000000600007c02 */ /* 0x000fe80008000f00 */
[----:B------:R-:W-:Y:S04]  /*4060*/  SHF.L.U32 R3, R0, 0x1f, RZ ;  /* 0x0000001f00037819 */ /* 0x000fe800000006ff */
[----:B------:R-:W2:Y:S02]  /*4070*/  SYNCS.PHASECHK.TRANS64.TRYWAIT P0, [UR7+0x98], R3 ;  /* 0x00009803ff0075a7 */ /* 0x000ea40008001107 */
[----:B--2---:R-:W-:Y:S05]  /*4080*/  @!P0 BRA `(.L_x_72) ;  /* 0x0000004400688947 */ /* 0x004fea0003800000 */
.L_x_71:
[----:B------:R-:W-:Y:S02]  /*4090*/  R2UR UR35, R21 ;  /* 0x00000000152372ca */ /* 0x000fe400000e0000 */
[----:B------:R-:W-:Y:S02]  /*40a0*/  R2UR UR34, R20 ;  /* 0x00000000142272ca */ /* 0x000fe400000e0000 */
[----:B------:R-:W-:Y:S02]  /*40b0*/  ISETP.NE.U32.AND P2, PT, RZ, UR4, PT ;  /* 0x00000004ff007c0c */ /* 0x000fe4000bf45070 */
[----:B------:R-:W-:Y:S02]  /*40c0*/  SHF.L.U32 R12, R32, 0x1f, RZ ;  /* 0x0000001f200c7819 */ /* 0x000fe400000006ff */
[----:B------:R-:W-:Y:S05]  /*40d0*/  ISETP.NE.AND.EX P2, PT, RZ, UR5, PT, P2 ;  /* 0x00000005ff007c0c */ /* 0x000fea000bf45320 */
[----:B------:R-:W-:Y:S02]  /*40e0*/  USHF.L.U32 UR35, UR35, 0x6, URZ ;  /* 0x0000000623237899 */ /* 0x000fe400080006ff */
[----:B------:R-:W-:Y:S01]  /*40f0*/  USHF.L.U32 UR34, UR34, 0x7, URZ ;  /* 0x0000000722227899 */ /* 0x000fe200080006ff */
[----:B------:R-:W-:Y:S11]  /*4100*/  BRA.U !UP3, `(.L_x_73) ;  /* 0x000000010b347547 */ /* 0x000ff6000b800000 */
[----:B------:R-:W-:Y:S01]  /*4110*/  UPLOP3.LUT UP0, UPT, UPT, UPT, UP2, 0x80, 0x8 ;  /* 0x000000000008789c */ /* 0x000fe20003f0f020 */
[----:B--2---:R-:W-:Y:S02]  /*4120*/  HFMA2 R0, -RZ, RZ, 0, 5.9604644775390625e-08 ;  /* 0x00000001ff007431 */ /* 0x004fe400000001ff */
[----:B------:R-:W-:Y:S03]  /*4130*/  IMAD.MOV.U32 R59, RZ, RZ, 0x1 ;  /* 0x00000001ff3b7424 */ /* 0x000fe600078e00ff */
[----:B------:R-:W-:Y:S05]  /*4140*/  PLOP3.LUT P0, PT, PT, PT, UP0, 0x80, 0x8 ;  /* 0x000000000008781c */ /* 0x000fea0003f0f008 */
[----:B------:R-:W2:Y:S01]  /*4150*/  @UP0 LDCU.64 UR10, c[0x0][0x888] ;  /* 0x00011100ff0a07ac */ /* 0x000ea20008000a00 */
[----:B------:R-:W-:Y:S07]  /*4160*/  @UP0 UIMAD UR8, UR36, UR4, URZ ;  /* 0x00000004240802a4 */ /* 0x000fee000f8e02ff */
[----:B------:R-:W-:Y:S01]  /*4170*/  @!P0 PRMT R59, R0, 0x7610, R59 ;  /* 0x00007610003b8816 */ /* 0x000fe2000000003b */
[----:B--2---:R-:W-:Y:S03]  /*4180*/  @UP0 UIMAD.WIDE UR10, UR8, 0x4, UR10 ;  /* 0x00000004080a08a5 */ /* 0x004fe6000f8e020a */
[----:B------:R-:W2:Y:S03]  /*4190*/  @!UP0 LDCU UR8, c[0x0][0x880] ;  /* 0x00011000ff0887ac */ /* 0x000ea60008000800 */
[----:B------:R-:W-:Y:S01]  /*41a0*/  IMAD.U32 R10, RZ, RZ, UR10 ;  /* 0x0000000aff0a7e24 */ /* 0x000fe2000f8e00ff */
[----:B------:R-:W-:Y:S05]  /*41b0*/  MOV R11, UR11 ;  /* 0x0000000b000b7c02 */ /* 0x000fea0008000f00 */
[----:B-----5:R3:W5:Y:S02]  /*41c0*/  @P0 LDG.E R35, desc[UR46][R10.64] ;  /* 0x0000002e0a230981 */ /* 0x020764000c1e1900 */
[----:B--23--:R-:W-:Y:S07]  /*41d0*/  @!P0 IMAD.U32 R35, RZ, RZ, UR8 ;  /* 0x00000008ff238e24 */ /* 0x00cfee000f8e00ff */
.L_x_73:
[----:B-----5:R-:W-:Y:S01]  /*41e0*/  @!P2 FSETP.EQ.AND P0, PT, R35, RZ, PT ;  /* 0x000000ff2300a20b */ /* 0x020fe20003f02000 */
[----:B------:R-:W-:Y:S01]  /*41f0*/  @!UPT UIADD3 URZ, UPT, UPT, URZ, URZ, URZ ;  /* 0x000000fffffff290 */ /* 0x000fe2000fffe0ff */
[----:B------:R-:W-:Y:S11]  /*4200*/  @!P2 BRA `(.L_x_74) ;  /* 0x000000000014a947 */ /* 0x000ff60003800000 */
[----:B------:R-:W-:Y:S02]  /*4210*/  LOP3.LUT P2, RZ, R59, 0xff, RZ, 0xc0, !PT ;  /* 0x000000ff3bff7812 */ /* 0x000fe4000784c0ff */
[----:B------:R-:W-:Y:S04]  /*4220*/  PLOP3.LUT P0, PT, PT, PT, UP0, 0x80, 0x8 ;  /* 0x000000000008781c */ /* 0x000fe80003f0f008 */
[----:B------:R-:W-:Y:S07]  /*4230*/  PLOP3.LUT P0, PT, P0, PT, PT, 0x8, 0x80 ;  /* 0x000000000080781c */ /* 0x000fee000070e170 */
[----:B------:R-:W-:Y:S11]  /*4240*/  @P2 FSETP.EQ.AND P0, PT, R35, RZ, PT ;  /* 0x000000ff2300220b */ /* 0x000ff60003f02000 */
[----:B------:R-:W-:Y:S02]  /*4250*/  @!UPT UIADD3 URZ, UPT, UPT, URZ, URZ, URZ ;  /* 0x000000fffffff290 */ /* 0x000fe4000fffe0ff */
.L_x_74:
[----:B------:R-:W3:Y:S01]  /*4260*/  SYNCS.PHASECHK.TRANS64.TRYWAIT P2, [UR7+0x70], R12 ;  /* 0x0000700cff0075a7 */ /* 0x000ee20008041107 */
[----:B------:R-:W-:Y:S04]  /*4270*/  ELECT P4, URZ, PT ;  /* 0x0000000000ff782f */ /* 0x000fe80003880000 */
[----:B------:R-:W-:Y:S11]  /*4280*/  PLOP3.LUT P4, PT, P0, P4, PT, 0xf2, 0x2f ;  /* 0x00000000002f781c */ /* 0x000ff60000789e72 */
[----:B------:R-:W-:Y:S02]  /*4290*/  @!UPT UIADD3 URZ, UPT, UPT, URZ, URZ, URZ ;  /* 0x000000fffffff290 */ /* 0x000fe4000fffe0ff */
[----:B-1----:R-:W-:Y:S05]  /*42a0*/  @!P4 IADD3 R9, P0, PT, R36, 0x580, RZ ;  /* 0x000005802409c810 */ /* 0x002fea0007f1e0ff */
[----:B--2---:R-:W-:Y:S01]  /*42b0*/  @!P4 IMAD.X R0, RZ, RZ, R37, P0 ;  /* 0x000000ffff00c224 */ /* 0x004fe200000e0625 */
[----:B---3--:R-:W-:Y:S07]  /*42c0*/  @!P2 BRA `(.L_x_75) ;  /* 0x0000004000f0a947 */ /* 0x008fee0003800000 */
.L_x_164:
[----:B------:R-:W-:Y:S01]  /*42d0*/  @!P4 R2UR UR8, R0 ;  /* 0x000000000008c2ca */ /* 0x000fe200000e0000 */
[----:B------:R-:W-:Y:S01]  /*42e0*/  VOTEU.ALL UP1, P4 ;  /* 0x0000000000ff7886 */ /* 0x000fe20002020000 */
[----:B------:R-:W-:Y:S01]  /*42f0*/  @!P4 R2UR UR9, R9 ;  /* 0x000000000909c2ca */ /* 0x000fe200000e0000 */
[----:B------:R-:W-:Y:S01]  /*4300*/  @!P4 IMAD.MOV.U32 R0, RZ, RZ, 0x1000 ;  /* 0x00001000ff00c424 */ /* 0x000fe200078e00ff */
[----:B------:R-:W-:Y:S01]  /*4310*/  UMOV UR10, 0x0 ;  /* 0x00000000000a7882 */ /* 0x000fe20000000000 */
[----:B------:R-:W-:Y:S01]  /*4320*/  UMOV UR11, 0x10000000 ;  /* 0x10000000000b7882 */ /* 0x000fe20000000000 */
[----:B------:R-:W-:Y:S01]  /*4330*/  @!UP1 UIADD3 UR32, UPT, UPT, UR7, 0x200, URZ ;  /* 0x0000020007209890 */ /* 0x000fe2000fffe0ff */
[----:B------:R-:W-:Y:S01]  /*4340*/  @!P4 IADD3 R9, P0, PT, R36, 0x580, RZ ;  /* 0x000005802409c810 */ /* 0x000fe20007f1e0ff */
[----:B------:R-:W-:Y:S05]  /*4350*/  VOTEU.ALL UP1, P4 ;  /* 0x0000000000ff7886 */ /* 0x000fea0002020000 */
[----:B------:R-:W-:Y:S01]  /*4360*/  IMAD.U32 R11, RZ, RZ, UR8 ;  /* 0x00000008ff0b7e24 */ /* 0x000fe2000f8e00ff */
[----:B------:R-:W-:Y:S01]  /*4370*/  UPRMT UR8, UR37, 0x654, UR33 ;  /* 0x0000065425087896 */ /* 0x000fe20008000021 */
[----:B------:R-:W-:Y:S03]  /*4380*/  IMAD.U32 R10, RZ, RZ, UR9 ;  /* 0x00000009ff0a7e24 */ /* 0x000fe6000f8e00ff */
[----:B------:R-:W-:Y:S02]  /*4390*/  @!P4 R2UR UR15, R11 ;  /* 0x000000000b0fc2ca */ /* 0x000fe400000e0000 */
[----:B------:R-:W-:Y:S11]  /*43a0*/  @!P4 R2UR UR14, R10 ;  /* 0x000000000a0ec2ca */ /* 0x000ff600000e0000 */
[----:B------:R-:W-:Y:S02]  /*43b0*/  @!UPT UIADD3 URZ, UPT, UPT, URZ, URZ, URZ ;  /* 0x000000fffffff290 */ /* 0x000fe4000fffe0ff */
[----:B------:R2:W-:Y:S01]  /*43c0*/  @!UP1 UTMALDG.3D [UR32], [UR14], desc[UR10] ;  /* 0x00000a200e0095b4 */ /* 0x0005e20008011000 */
[----:B------:R3:W-:Y:S01]  /*43d0*/  @!P4 SYNCS.ARRIVE.TRANS64.RED.A0TR RZ, [UR7+0x50], R0 ;  /* 0x00005000ffffc9a7 */ /* 0x0007e20008300407 */
[----:B------:R-:W-:Y:S01]  /*43e0*/  SYNCS.ARRIVE.TRANS64.RED.A1T0 RZ, [UR8], RZ ;  /* 0x000000ffffff79a7 */ /* 0x000fe20008100408 */
[----:B---3--:R-:W-:Y:S01]  /*43f0*/  @!P4 IMAD.X R0, RZ, RZ, R37, P0 ;  /* 0x000000ffff00c224 */ /* 0x008fe200000e0625 */
[----:B------:R-:W3:Y:S02]  /*4400*/  SYNCS.PHASECHK.TRANS64.TRYWAIT P2, [UR7+0x78], R12 ;  /* 0x0000780cff0075a7 */ /* 0x000ee40008041107 */
[----:B--23--:R-:W-:Y:S05]  /*4410*/  @!P2 BRA `(.L_x_76) ;  /* 0x0000004000b4a947 */ /* 0x00cfea0003800000 */
.L_x_166:
        /* <DEDUP_REMOVED lines=8> */
[----:B------:R-:W-:Y:S01]  /*44a0*/  @!UP1 UIADD3 UR24, UPT, UPT, UR7, 0x1200, URZ ;  /* 0x0000120007189890 */ /* 0x000fe2000fffe0ff */
[----:B------:R-:W-:Y:S01]  /*44b0*/  VOTEU.ALL UP1, P4 ;  /* 0x0000000000ff7886 */ /* 0x000fe20002020000 */
[----:B------:R-:W-:Y:S01]  /*44c0*/  UMOV UR27, UR35 ;  /* 0x00000023001b7c82 */ /* 0x000fe20008000000 */
[----:B------:R-:W-:Y:S02]  /*44d0*/  UMOV UR28, UR36 ;  /* 0x00000024001c7c82 */ /* 0x000fe40008000000 */
[----:B------:R-:W-:Y:S01]  /*44e0*/  IMAD.U32 R11, RZ, RZ, UR8 ;  /* 0x00000008ff0b7e24 */ /* 0x000fe2000f8e00ff */
[----:B------:R-:W-:Y:S01]  /*44f0*/  UPRMT UR8, UR37, 0x654, UR25 ;  /* 0x0000065425087896 */ /* 0x000fe20008000019 */
[----:B------:R-:W-:Y:S02]  /*4500*/  IMAD.U32 R10, RZ, RZ, UR9 ;  /* 0x00000009ff0a7e24 */ /* 0x000fe4000f8e00ff */
[----:B------:R-:W-:Y:S01]  /*4510*/  @!P4 IMAD.X R20, RZ, RZ, R37, P0 ;  /* 0x000000ffff14c224 */ /* 0x000fe200000e0625 */
[----:B------:R-:W-:Y:S02]  /*4520*/  @!P4 R2UR UR15, R11 ;  /* 0x000000000b0fc2ca */ /* 0x000fe400000e0000 */
[----:B------:R-:W-:Y:S11]  /*4530*/  @!P4 R2UR UR14, R10 ;  /* 0x000000000a0ec2ca */ /* 0x000ff600000e0000 */
[----:B------:R-:W-:Y:S02]  /*4540*/  @!UPT UIADD3 URZ, UPT, UPT, URZ, URZ, URZ ;  /* 0x000000fffffff290 */ /* 0x000fe4000fffe0ff */
[----:B------:R2:W-:Y:S01]  /*4550*/  @!UP1 UTMALDG.3D [UR24], [UR14], desc[UR10] ;  /* 0x00000a180e0095b4 */ /* 0x0005e20008011000 */
[----:B------:R2:W-:Y:S01]  /*4560*/  @!P4 SYNCS.ARRIVE.TRANS64.RED.A0TR RZ, [UR7+0x58], R0 ;  /* 0x00005800ffffc9a7 */ /* 0x0005e20008300407 */
[----:B------:R-:W-:Y:S01]  /*4570*/  SYNCS.ARRIVE.TRANS64.RED.A1T0 RZ, [UR8], RZ ;  /* 0x000000ffffff79a7 */ /* 0x000fe20008100408 */
[----:B------:R-:W3:Y:S02]  /*4580*/  SYNCS.PHASECHK.TRANS64.TRYWAIT P2, [UR7+0x80], R12 ;  /* 0x0000800cff0075a7 */ /* 0x000ee40008041107 */
[----:B--23--:R-:W-:Y:S05]  /*4590*/  @!P2 BRA `(.L_x_77) ;  /* 0x00000040006ca947 */ /* 0x00cfea0003800000 */
.L_x_168:
[----:B------:R-:W2:Y:S01]  /*45a0*/  LDC.64 R14, c[0x0][0xb10] ;  /* 0x0002c400ff0e7b82 */ /* 0x000ea20000000a00 */
[----:B------:R-:W-:Y:S01]  /*45b0*/  @!P4 R2UR UR8, R20 ;  /* 0x000000001408c2ca */ /* 0x000fe200000e0000 */
[----:B------:R-:W-:Y:S01]  /*45c0*/  VOTEU.ALL UP1, P4 ;  /* 0x0000000000ff7886 */ /* 0x000fe20002020000 */
[----:B------:R-:W-:Y:S01]  /*45d0*/  @!P4 R2UR UR9, R21 ;  /* 0x000000001509c2ca */ /* 0x000fe200000e0000 */
[----:B------:R-:W-:Y:S01]  /*45e0*/  UMOV UR10, 0x0 ;  /* 0x00000000000a7882 */ /* 0x000fe20000000000 */
[----:B------:R-:W-:Y:S03]  /*45f0*/  UMOV UR11, 0x10000000 ;  /* 0x10000000000b7882 */ /* 0x000fe60000000000 */
[----:B------:R-:W3:Y:S01]  /*4600*/  LDC.64 R10, c[0x0][0xb18] ;  /* 0x0002c600ff0a7b82 */ /* 0x000ee20000000a00 */
[----:B------:R-:W-:Y:S01]  /*4610*/  @!UP1 UIADD3 UR18, UPT, UPT, UR34, 0x40, URZ ;  /* 0x0000004022129890 */ /* 0x000fe2000fffe0ff */
[----:B------:R-:W-:Y:S01]  /*4620*/  @P3 SHF.R.U32.HI R24, RZ, 0x10, R29 ;  /* 0x00000010ff183819 */ /* 0x000fe2000001161d */
[----:B------:R-:W-:Y:S01]  /*4630*/  @!UP1 UIADD3 UR16, UPT, UPT, UR7, 0x2200, URZ ;  /* 0x0000220007109890 */ /* 0x000fe2000fffe0ff */
[----:B------:R-:W-:Y:S01]  /*4640*/  VIADD R27, R27, 0x1 ;  /* 0x000000011b1b7836 */ /* 0x000fe20000000000 */
[----:B------:R-:W-:Y:S03]  /*4650*/  VOTEU.ALL UP1, P4 ;  /* 0x0000000000ff7886 */ /* 0x000fe60002020000 */
[----:B------:R-:W5:Y:S01]  /*4660*/  @!P1 LDC R0, c[0x0][0xb20] ;  /* 0x0002c800ff009b82 */ /* 0x000f620000000800 */
[----:B------:R-:W-:Y:S01]  /*4670*/  UMOV UR19, UR35 ;  /* 0x0000002300137c82 */ /* 0x000fe20008000000 */
[----:B------:R-:W-:Y:S01]  /*4680*/  IMAD.U32 R21, RZ, RZ, UR8 ;  /* 0x00000008ff157e24 */ /* 0x000fe2000f8e00ff */
[----:B------:R-:W-:Y:S05]  /*4690*/  UMOV UR20, UR36 ;  /* 0x0000002400147c82 */ /* 0x000fea0008000000 */
[----:B-1----:R-:W1:Y:S01]  /*46a0*/  @!P1 LDC R3, c[0x0][0xb0c] ;  /* 0x0002c300ff039b82 */ /* 0x002e620000000800 */
[----:B------:R-:W-:Y:S01]  /*46b0*/  IMAD.U32 R20, RZ, RZ, UR9 ;  /* 0x00000009ff147e24 */ /* 0x000fe2000f8e00ff */
[----:B------:R-:W-:Y:S01]  /*46c0*/  UPRMT UR8, UR37, 0x654, UR17 ;  /* 0x0000065425087896 */ /* 0x000fe20008000011 */
[----:B------:R-:W-:Y:S03]  /*46d0*/  @!P4 R2UR UR15, R21 ;  /* 0x00000000150fc2ca */ /* 0x000fe600000e0000 */
[----:B------:R-:W-:Y:S01]  /*46e0*/  @!P4 R2UR UR14, R20 ;  /* 0x00000000140ec2ca */ /* 0x000fe200000e0000 */
[----:B------:R-:W-:Y:S11]  /*46f0*/  @!P4 IMAD.MOV.U32 R20, RZ, RZ, 0x1000 ;  /* 0x00001000ff14c424 */ /* 0x000ff600078e00ff */
[----:B------:R-:W-:Y:S01]  /*4700*/  @!UPT UIADD3 URZ, UPT, UPT, URZ, URZ, URZ ;  /* 0x000000fffffff290 */ /* 0x000fe2000fffe0ff */
[----:B------:R1:W-:Y:S01]  /*4710*/  @!UP1 UTMALDG.3D [UR16], [UR14], desc[UR10] ;  /* 0x00000a100e0095b4 */ /* 0x0003e20008011000 */
[----:B------:R1:W-:Y:S02]  /*4720*/  @!P4 SYNCS.ARRIVE.TRANS64.RED.A0TR RZ, [UR7+0x60], R20 ;  /* 0x00006014ffffc9a7 */ /* 0x0003e40008300407 */
[----:B-1----:R-:W-:Y:S01]  /*4730*/  @!P1 ISETP.NE.AND P2, PT, R3, 0x1, PT ;  /* 0x000000010300980c */ /* 0x002fe20003f45270 */
[C---:B--2---:R-:W-:Y:S01]  /*4740*/  @!P1 IMAD.HI.U32 R14, R13.reuse, R14, RZ ;  /* 0x0000000e0d0e9227 */ /* 0x044fe200078e00ff */
[----:B---3--:R-:W-:Y:S03]  /*4750*/  @!P1 ISETP.NE.AND P0, PT, R10, 0x1, PT ;  /* 0x000000010a00980c */ /* 0x008fe60003f05270 */
[C---:B------:R-:W-:Y:S01]  /*4760*/  @!P1 IMAD.HI.U32 R11, R8.reuse, R11, RZ ;  /* 0x0000000b080b9227 */ /* 0x040fe200078e00ff */
[----:B------:R-:W-:Y:S04]  /*4770*/  @!P1 SHF.R.U32.HI R14, RZ, R15, R14 ;  /* 0x0000000fff0e9219 */ /* 0x000fe8000001160e */
[----:B-----5:R-:W-:Y:S01]  /*4780*/  @!P1 SHF.R.U32.HI R9, RZ, R0, R11 ;  /* 0x00000000ff099219 */ /* 0x020fe2000001160b */
[----:B------:R-:W-:Y:S01]  /*4790*/  SYNCS.ARRIVE.TRANS64.RED.A1T0 RZ, [UR8], RZ ;  /* 0x000000ffffff79a7 */ /* 0x000fe20008100408 */
[----:B------:R-:W-:Y:S02]  /*47a0*/  @!P1 SEL R14, R13, R14, !P2 ;  /* 0x0000000e0d0e9207 */ /* 0x000fe40005000000 */
[----:B------:R-:W-:Y:S01]  /*47b0*/  @!P1 SEL R9, R8, R9, !P0 ;  /* 0x0000000908099207 */ /* 0x000fe20004000000 */
[----:B------:R-:W1:Y:S04]  /*47c0*/  SYNCS.PHASECHK.TRANS64.TRYWAIT P5, [UR7+0x88], R12 ;  /* 0x0000880cff0075a7 */ /* 0x000e6800080a1107 */
[----:B------:R-:W-:Y:S02]  /*47d0*/  @!P1 IMAD.IADD R0, R9, 0x1, -R14 ;  /* 0x0000000109009824 */ /* 0x000fe400078e0a0e */
[----:B------:R-:W-:Y:S02]  /*47e0*/  @!P1 IMAD.IADD R9, R14, 0x1, -R9 ;  /* 0x000000010e099824 */ /* 0x000fe400078e0a09 */
[----:B------:R-:W-:Y:S02]  /*47f0*/  @!P1 IMAD R13, R0, R3, R13 ;  /* 0x00000003000d9224 */ /* 0x000fe400078e020d */
[----:B------:R-:W-:Y:S01]  /*4800*/  @!P1 IMAD R8, R9, R10, R8 ;  /* 0x0000000a09089224 */ /* 0x000fe200078e0208 */
[----:B-1----:R-:W-:Y:S06]  /*4810*/  @!P5 BRA `(.L_x_78) ;  /* 0x0000003c00e4d947 */ /* 0x002fec0003800000 */
.L_x_170:
[----:B-1----:R-:W-:Y:S01]  /*4820*/  @!P4 IADD3 R3, P0, PT, R36, 0x580, RZ ;  /* 0x000005802403c810 */ /* 0x002fe20007f1e0ff */
[----:B------:R-:W-:Y:S01]  /*4830*/  VOTEU.ALL UP1, P4 ;  /* 0x0000000000ff7886 */ /* 0x000fe20002020000 */
[----:B------:R-:W-:Y:S01]  /*4840*/  UMOV UR18, 0x0 ;  /* 0x0000000000127882 */ /* 0x000fe20000000000 */
[----:B------:R-:W-:Y:S01]  /*4850*/  UMOV UR19, 0x10000000 ;  /* 0x1000000000137882 */ /* 0x000fe20000000000 */
[----:B------:R-:W-:Y:S01]  /*4860*/  @!P4 R2UR UR9, R3 ;  /* 0x000000000309c2ca */ /* 0x000fe200000e0000 */
[----:B------:R-:W-:Y:S01]  /*4870*/  @!P4 IMAD.X R0, RZ, RZ, R37, P0 ;  /* 0x000000ffff00c224 */ /* 0x000fe200000e0625 */
[----:B------:R-:W-:Y:S01]  /*4880*/  @!UP1 UIADD3 UR10, UPT, UPT, UR34, 0x60, URZ ;  /* 0x00000060220a9890 */ /* 0x000fe2000fffe0ff */
[----:B------:R-:W-:Y:S01]  /*4890*/  ISETP.NE.AND P0, PT, R27, 0x2, PT ;  /* 0x000000021b00780c */ /* 0x000fe20003f05270 */
[----:B------:R-:W-:Y:S01]  /*48a0*/  UMOV UR11, UR35 ;  /* 0x00000023000b7c82 */ /* 0x000fe20008000000 */
[----:B------:R-:W-:Y:S01]  /*48b0*/  UMOV UR12, UR36 ;  /* 0x00000024000c7c82 */ /* 0x000fe20008000000 */
[----:B------:R-:W-:Y:S01]  /*48c0*/  @!P4 R2UR UR8, R0 ;  /* 0x000000000008c2ca */ /* 0x000fe200000e0000 */
[----:B------:R-:W-:Y:S01]  /*48d0*/  IMAD.IADD R20, R8, 0x1, R58 ;  /* 0x0000000108147824 */ /* 0x000fe200078e023a */
[----:B------:R-:W-:Y:S01]  /*48e0*/  @P3 R2UR UR36, R24 ;  /* 0x00000000182432ca */ /* 0x000fe200000e0000 */
[----:B------:R-:W-:Y:S01]  /*48f0*/  IMAD.IADD R21, R13, 0x1, R60 ;  /* 0x000000010d157824 */ /* 0x000fe200078e023c */
[----:B------:R-:W-:Y:S02]  /*4900*/  SEL R0, RZ, 0x1, P0 ;  /* 0x00000001ff007807 */ /* 0x000fe40000000000 */
[----:B------:R-:W-:Y:S01]  /*4910*/  LOP3.LUT R32, R32, 0x1, RZ, 0x3c, !PT ;  /* 0x0000000120207812 */ /* 0x000fe200078e3cff */
[----:B------:R-:W-:Y:S01]  /*4920*/  IMAD.U32 R10, RZ, RZ, UR9 ;  /* 0x00000009ff0a7e24 */ /* 0x000fe2000f8e00ff */
[----:B------:R-:W-:Y:S01]  /*4930*/  @!UP1 UIADD3 UR9, UPT, UPT, UR7, 0x68, URZ ;  /* 0x0000006807099890 */ /* 0x000fe2000fffe0ff */
[----:B------:R-:W-:Y:S02]  /*4940*/  LOP3.LUT R25, R25, R0, RZ, 0x3c, !PT ;  /* 0x0000000019197212 */ /* 0x000fe400078e3cff */
[----:B------:R-:W-:Y:S02]  /*4950*/  SEL R27, R27, RZ, P0 ;  /* 0x000000ff1b1b7207 */ /* 0x000fe40000000000 */
[----:B------:R-:W-:Y:S01]  /*4960*/  IMAD.U32 R11, RZ, RZ, UR8 ;  /* 0x00000008ff0b7e24 */ /* 0x000fe2000f8e00ff */
[----:B------:R-:W-:Y:S01]  /*4970*/  @!P4 R2UR UR14, R10 ;  /* 0x000000000a0ec2ca */ /* 0x000fe200000e0000 */
[----:B------:R-:W-:Y:S01]  /*4980*/  @!UP1 UIADD3 UR8, UPT, UPT, UR7, 0x3200, URZ ;  /* 0x0000320007089890 */ /* 0x000fe2000fffe0ff */
[----:B------:R-:W-:Y:S02]  /*4990*/  VOTEU.ALL UP1, P4 ;  /* 0x0000000000ff7886 */ /* 0x000fe40002020000 */
[----:B------:R-:W-:Y:S11]  /*49a0*/  @!P4 R2UR UR15, R11 ;  /* 0x000000000b0fc2ca */ /* 0x000ff600000e0000 */
[----:B------:R-:W-:Y:S02]  /*49b0*/  @!UPT UIADD3 URZ, UPT, UPT, URZ, URZ, URZ ;  /* 0x000000fffffff290 */ /* 0x000fe4000fffe0ff */
[----:B------:R2:W-:Y:S01]  /*49c0*/  @!UP1 UTMALDG.3D [UR8], [UR14], desc[UR18] ;  /* 0x000012080e0095b4 */ /* 0x0005e20008011000 */
[----:B------:R2:W-:Y:S01]  /*49d0*/  @!P4 SYNCS.ARRIVE.TRANS64.RED.A0TR RZ, [UR7+0x68], R23 ;  /* 0x00006817ffffc9a7 */ /* 0x0005e20008300407 */
[----:B------:R-:W-:Y:S01]  /*49e0*/  UPLOP3.LUT UP1, UPT, UPT, UPT, UPT, 0x80, 0x8 ;  /* 0x000000000008789c */ /* 0x000fe20003f2f070 */
[----:B------:R-:W-:Y:S01]  /*49f0*/  SYNCS.ARRIVE.TRANS64.RED.A1T0 RZ, [UR13], RZ ;  /* 0x000000ffffff79a7 */ /* 0x000fe2000810040d */
[----:B------:R-:W-:Y:S09]  /*4a00*/  @P3 BRA `(.L_x_79) ;  /* 0xfffffff000943947 */ /* 0x000ff2000383ffff */
[----:B------:R-:W-:-:S04]  /*4a10*/  SHF.L.U32 R3, R32, 0x1f, RZ ;  /* 0x0000001f20037819 */ /* 0x000fc800000006ff */
[----:B------:R-:W1:Y:S02]  /*4a20*/  SYNCS.PHASECHK.TRANS64.TRYWAIT P0, [UR7+0x70], R3 ;  /* 0x00007003ff0075a7 */ /* 0x000e640008001107 */
[----:B-1----:R-:W-:Y:S05]  /*4a30*/  @!P0 BRA `(.L_x_80) ;  /* 0x0000003c00748947 */ /* 0x002fea0003800000 */
.L_x_172:
[----:B------:R-:W3:Y:S02]  /*4a40*/  SYNCS.PHASECHK.TRANS64.TRYWAIT P0, [UR7+0x78], R3 ;  /* 0x00007803ff0075a7 */ /* 0x000ee40008001107 */
[----:B---3--:R-:W-:Y:S05]  /*4a50*/  @!P0 BRA `(.L_x_81) ;  /* 0x0000003c00848947 */ /* 0x008fea0003800000 */
.L_x_174:
[----:B------:R-:W3:Y:S02]  /*4a60*/  SYNCS.PHASECHK.TRANS64.TRYWAIT P0, [UR7+0x80], R3 ;  /* 0x00008003ff0075a7 */ /* 0x000ee40008001107 */
[----:B---3--:R-:W-:Y:S05]  /*4a70*/  @!P0 BRA `(.L_x_82) ;  /* 0x0000003c00948947 */ /* 0x008fea0003800000 */
.L_x_176:
[----:B-1----:R-:W-:-:S07]  /*4a80*/  MOV R0, UR7 ;  /* 0x0000000700007c02 */ /* 0x002fce0008000f00 */
.L_x_83:
[----:B-1----:R-:W-:-:S04]  /*4a90*/  SHF.L.U32 R3, R32, 0x1f, RZ ;  /* 0x0000001f20037819 */ /* 0x002fc800000006ff */
[----:B------:R1:W3:Y:S03]  /*4aa0*/  SYNCS.PHASECHK.TRANS64.TRYWAIT P0, [R0+URZ+0x88], R3 ;  /* 0x00008803000075a7 */ /* 0x0002e600080011ff */
[----:B---3--:R-:W-:Y:S05]  /*4ab0*/  @!P0 NANOSLEEP.SYNCS 0x989680 ;  /* 0x009896800000895d */ /* 0x008fea0003900000 */
[----:B------:R-:W3:Y:S02]  /*4ac0*/  @!P0 SYNCS.PHASECHK.TRANS64 P0, [R0+URZ+0x88], R3 ;  /* 0x00008803000085a7 */ /* 0x000ee400080010ff */
[----:B--23--:R-:W-:Y:S05]  /*4ad0*/  @P0 EXIT ;  /* 0x000000000000094d */ /* 0x00cfea0003800000 */
[----:B------:R-:W-:Y:S05]  /*4ae0*/  BRA `(.L_x_83) ;  /* 0xfffffffc00e87947 */ /* 0x000fea000383ffff */
.L_x_68:
[----:B------:R-:W-:-:S06]  /*4af0*/  UISETP.GE.AND UP1, UPT, UR8, 0x4, UPT ;  /* 0x000000040800788c */ /* 0x000fcc000bf26270 */
[----:B------:R-:W-:-:S13]  /*4b00*/  PLOP3.LUT P0, PT, PT, PT, UP1, 0x80, 0x8 ;  /* 0x000000000008781c */ /* 0x000fda0003f0f018 */
[----:B------:R-:W-:Y:S05]  /*4b10*/  @!P0 EXIT ;  /* 0x000000000000894d */ /* 0x000fea0003800000 */
[----:B------:R-:W-:Y:S01]  /*4b20*/  BAR.SYNC.DEFER_BLOCKING 0x6, 0xa0 ;  /* 0x0182800000007b1d */ /* 0x000fe20000010000 */
[C---:B------:R-:W-:Y:S01]  /*4b30*/  IMAD.SHL.U32 R7, R72.reuse, 0x20, RZ ;  /* 0x0000002048077824 */ /* 0x040fe200078e00ff */
[----:B------:R-:W-:Y:S01]  /*4b40*/  SHF.R.U32.HI R0, RZ, 0x1, R72 ;  /* 0x00000001ff007819 */ /* 0x000fe20000011648 */
[C---:B------:R-:W-:Y:S01]  /*4b50*/  IMAD.SHL.U32 R64, R72.reuse, 0x10, RZ ;  /* 0x0000001048407824 */ /* 0x040fe200078e00ff */
[C---:B------:R-:W-:Y:S01]  /*4b60*/  LOP3.LUT P0, RZ, R72.reuse, 0x4, RZ, 0xc0, !PT ;  /* 0x0000000448ff7812 */ /* 0x040fe2000780c0ff */
[----:B------:R-:W-:Y:S01]  /*4b70*/  IMAD.U32 R32, R72, 0x10000, RZ ;  /* 0x0001000048207824 */ /* 0x000fe200078e00ff */
[----:B------:R-:W-:Y:S02]  /*4b80*/  UMOV UR48, 0x400 ;  /* 0x0000040000307882 */ /* 0x000fe40000000000 */
[----:B------:R-:W1:Y:S01]  /*4b90*/  LDC R63, c[0x0][0x370] ;  /* 0x0000dc00ff3f7b82 */ /* 0x000e620000000800 */
[----:B------:R-:W-:Y:S01]  /*4ba0*/  ULEA UR48, UR37, UR48, 0x18 ;  /* 0x0000003025307291 */ /* 0x000fe2000f8ec0ff */
[----:B------:R-:W-:Y:S01]  /*4bb0*/  LOP3.LUT R5, R7, 0xc0, RZ, 0xc0, !PT ;  /* 0x000000c007057812 */ /* 0x000fe200078ec0ff */
[----:B------:R-:W-:Y:S01]  /*4bc0*/  IMAD.MOV.U32 R71, RZ, RZ, 0x20 ;  /* 0x00000020ff477424 */ /* 0x000fe200078e00ff */
[----:B------:R-:W-:Y:S01]  /*4bd0*/  LOP3.LUT R64, R64, 0x600, RZ, 0xc0, !PT ;  /* 0x0000060040407812 */ /* 0x000fe200078ec0ff */
[----:B------:R-:W-:Y:S01]  /*4be0*/  UIADD3 UR4, UPT, UPT, UR48, 0x200, URZ ;  /* 0x0000020030047890 */ /* 0x000fe2000fffe0ff */
[----:B------:R-:W-:Y:S01]  /*4bf0*/  LOP3.LUT R0, R5, 0x8, R0, 0xf8, !PT ;  /* 0x0000000805007812 */ /* 0x000fe200078ef800 */
[----:B------:R-:W-:Y:S01]  /*4c00*/  IMAD.SHL.U32 R5, R72, 0x4, RZ ;  /* 0x0000000448057824 */ /* 0x000fe200078e00ff */
[----:B------:R-:W2:Y:S01]  /*4c10*/  LDC R28, c[0x0][0xb0c] ;  /* 0x0002c300ff1c7b82 */ /* 0x000ea20000000800 */
[----:B------:R-:W-:Y:S01]  /*4c20*/  LOP3.LUT R64, R64, 0x20, R7, 0xf8, !PT ;  /* 0x0000002040407812 */ /* 0x000fe200078ef807 */
[----:B------:R-:W-:Y:S01]  /*4c30*/  IMAD.MOV.U32 R70, RZ, RZ, 0x1 ;  /* 0x00000001ff467424 */ /* 0x000fe200078e00ff */
[----:B------:R-:W-:Y:S01]  /*4c40*/  LOP3.LUT R32, R32, 0x600000, RZ, 0xc0, !PT ;  /* 0x0060000020207812 */ /* 0x000fe200078ec0ff */
[----:B------:R-:W-:Y:S01]  /*4c50*/  IMAD.MOV.U32 R30, RZ, RZ, RZ ;  /* 0x000000ffff1e7224 */ /* 0x000fe200078e00ff */
[----:B------:R-:W-:-:S02]  /*4c60*/  LOP3.LUT R5, R0, 0x18, R5, 0x78, !PT ;  /* 0x0000001800057812 */ /* 0x000fc400078e7805 */
[----:B------:R-:W-:Y:S02]  /*4c70*/  CS2R R68, SRZ ;  /* 0x0000000000447805 */ /* 0x000fe4000001ff00 */
[----:B------:R-:W-:Y:S01]  /*4c80*/  LOP3.LUT R64, R64, 0x100, R7, 0xf8, !PT ;  /* 0x0000010040407812 */ /* 0x000fe200078ef807 */
[----:B------:R-:W4:Y:S01]  /*4c90*/  LDC R61, c[0x0][0xb20] ;  /* 0x0002c800ff3d7b82 */ /* 0x000f220000000800 */
[----:B------:R-:W3:Y:S01]  /*4ca0*/  LDS R3, [UR48+0x150] ;  /* 0x00015030ff037984 */ /* 0x000ee20008000800 */
[----:B------:R-:W-:Y:S01]  /*4cb0*/  LOP3.LUT R72, R72, 0x60, RZ, 0xc0, !PT ;  /* 0x0000006048487812 */ /* 0x000fe200078ec0ff */
[----:B------:R-:W-:Y:S01]  /*4cc0*/  IMAD.MOV.U32 R75, RZ, RZ, RZ ;  /* 0x000000ffff4b7224 */ /* 0x000fe200078e00ff */
[----:B------:R-:W-:Y:S01]  /*4cd0*/  LOP3.LUT R64, R64, R5, RZ, 0xfc, !PT ;  /* 0x0000000540407212 */ /* 0x000fe200078efcff */
[----:B------:R-:W-:Y:S01]  /*4ce0*/  IMAD.U32 R66, RZ, RZ, UR4 ;  /* 0x00000004ff427e24 */ /* 0x000fe2000f8e00ff */
[----:B------:R-:W-:Y:S01]  /*4cf0*/  SEL R71, R71, 0xffffffe0, !P0 ;  /* 0xffffffe047477807 */ /* 0x000fe20004000000 */
[----:B------:R-:W1:Y:S01]  /*4d00*/  LDCU.64 UR52, c[0x0][0x348] ;  /* 0x00006900ff3477ac */ /* 0x000e620008000a00 */
[----:B------:R-:W1:Y:S01]  /*4d10*/  LDC R27, c[0x0][0xb30] ;  /* 0x0002cc00ff1b7b82 */ /* 0x000e620000000800 */
[----:B------:R-:W1:Y:S01]  /*4d20*/  LDCU.64 UR38, c[0x0][0x888] ;  /* 0x00011100ff2677ac */ /* 0x000e620008000a00 */
[----:B------:R-:W1:Y:S06]  /*4d30*/  LDCU.64 UR44, c[0x0][0x890] ;  /* 0x00011200ff2c77ac */ /* 0x000e6c0008000a00 */
[----:B------:R-:W1:Y:S01]  /*4d40*/  LDC.64 R56, c[0x0][0xb10] ;  /* 0x0002c400ff387b82 */ /* 0x000e620000000a00 */
[----:B------:R-:W-:Y:S01]  /*4d50*/  UMOV UR49, URZ ;  /* 0x000000ff00317c82 */ /* 0x000fe20008000000 */
[----:B------:R-:W-:-:S06]  /*4d60*/  UMOV UR51, URZ ;  /* 0x000000ff00337c82 */ /* 0x000fcc0008000000 */
[----:B------:R-:W1:Y:S08]  /*4d70*/  LDC.64 R24, c[0x0][0xb18] ;  /* 0x0002c600ff187b82 */ /* 0x000e700000000a00 */
[----:B------:R-:W1:Y:S08]  /*4d80*/  LDC.64 R22, c[0x0][0xb28] ;  /* 0x0002ca00ff167b82 */ /* 0x000e700000000a00 */
[----:B------:R-:W1:Y:S01]  /*4d90*/  LDC.64 R54, c[0x0][0x8b0] ;  /* 0x00022c00ff367b82 */ /* 0x000e620000000a00 */
[----:B---3--:R-:W-:-:S07]  /*4da0*/  IMAD.IADD R32, R3, 0x1, R32 ;  /* 0x0000000103207824 */ /* 0x008fce00078e0220 */
[----:B------:R-:W3:Y:S08]  /*4db0*/  LDC.64 R52, c[0x0][0x8a8] ;  /* 0x00022a00ff347b82 */ /* 0x000ef00000000a00 */
[----:B--2-4-:R-:W1:Y:S02]  /*4dc0*/  LDC R62, c[0x0][0x374] ;  /* 0x0000dd00ff3e7b82 */ /* 0x014e640000000800 */
.L_x_127:
[C---:B------:R-:W-:Y:S02]  /*4dd0*/  LEA R0, R75.reuse, UR48, 0x3 ;  /* 0x000000304b007c11 */ /* 0x040fe4000f8e18ff */
[----:B------:R-:W-:Y:S02]  /*4de0*/  SHF.L.U32 R3, R68, 0x1f, RZ ;  /* 0x0000001f44037819 */ /* 0x000fe400000006ff */
[----:B------:R-:W-:Y:S02]  /*4df0*/  LEA R16, R75, UR48, 0x4 ;  /* 0x000000304b107c11 */ /* 0x000fe4000f8e20ff */
[----:B------:R-:W2:Y:S02]  /*4e00*/  SYNCS.PHASECHK.TRANS64.TRYWAIT P0, [R0+URZ+0xa0], R3 ;  /* 0x0000a003000075a7 */ /* 0x000ea400080011ff */
[----:B-12---:R-:W-:Y:S05]  /*4e10*/  @!P0 BRA `(.L_x_84) ;  /* 0x0000003800c48947 */ /* 0x006fea0003800000 */
.L_x_177:
[----:B------:R-:W4:Y:S01]  /*4e20*/  LDC.64 R12, c[0x0][0xb10] ;  /* 0x0002c400ff0c7b82 */ /* 0x000f220000000a00 */
[----:B------:R-:W3:Y:S01]  /*4e30*/  LDS.128 R16, [R16+0x130] ;  /* 0x0001300010107984 */ /* 0x000ee20000000c00 */
[----:B-1----:R-:W-:Y:S01]  /*4e40*/  ISETP.NE.AND P1, PT, R27, 0x1, PT ;  /* 0x000000011b00780c */ /* 0x002fe20003f25270 */
[----:B--2---:R-:W-:Y:S01]  /*4e50*/  VIADD R0, R0, 0xb0 ;  /* 0x000000b000007836 */ /* 0x004fe20000000000 */
[----:B------:R-:W-:Y:S04]  /*4e60*/  ISETP.GE.AND P0, PT, R26, 0x1, PT ;  /* 0x000000011a00780c */ /* 0x000fe80003f06270 */
[----:B------:R-:W1:Y:S01]  /*4e70*/  LDC.64 R10, c[0x0][0xb18] ;  /* 0x0002c600ff0a7b82 */ /* 0x000e620000000a00 */
[----:B------:R-:W-:Y:S01]  /*4e80*/  PRMT R0, RZ, 0x654, R0 ;  /* 0x00000654ff007816 */ /* 0x000fe20000000000 */
[----:B------:R-:W-:Y:S01]  /*4e90*/  @!PT LDS RZ, [RZ] ;  /* 0x00000000fffff984 */ /* 0x000fe20000000800 */
[----:B------:R-:W-:Y:S01]  /*4ea0*/  @!PT LDS RZ, [RZ] ;  /* 0x00000000fffff984 */ /* 0x000fe20000000800 */
[----:B------:R-:W-:Y:S01]  /*4eb0*/  @!PT LDS RZ, [RZ] ;  /* 0x00000000fffff984 */ /* 0x000fe20000000800 */
[----:B------:R-:W-:Y:S01]  /*4ec0*/  @!PT LDS RZ, [RZ] ;  /* 0x00000000fffff984 */ /* 0x000fe20000000800 */
[----:B------:R2:W-:Y:S06]  /*4ed0*/  MEMBAR.ALL.CTA ;  /* 0x0000000000007992 */ /* 0x0005ec0000008000 */
[----:B--2---:R-:W2:Y:S01]  /*4ee0*/  FENCE.VIEW.ASYNC.S ;  /* 0x00000000000073c6 */ /* 0x004ea20000000000 */
[----:B------:R-:W1:Y:S08]  /*4ef0*/  @!P1 LDC R14, c[0x0][0xb20] ;  /* 0x0002c800ff0e9b82 */ /* 0x000e700000000800 */
[----:B------:R-:W1:Y:S01]  /*4f00*/  @!P1 LDC R9, c[0x0][0xb0c] ;  /* 0x0002c300ff099b82 */ /* 0x000e620000000800 */
[----:B--2---:R2:W-:Y:S01]  /*4f10*/  SYNCS.ARRIVE.TRANS64.RED.A1T0 RZ, [R0+URZ], RZ ;  /* 0x000000ff00ff79a7 */ /* 0x0045e200081004ff */
[----:B---3--:R-:W-:Y:S04]  /*4f20*/  LOP3.LUT P4, RZ, R18, 0x1, RZ, 0xc0, !PT ;  /* 0x0000000112ff7812 */ /* 0x008fe8000788c0ff */
[----:B------:R-:W-:Y:S09]  /*4f30*/  P2R R73, PR, RZ, 0x10 ;  /* 0x00000010ff497803 */ /* 0x000ff20000000000 */
[----:B------:R-:W-:Y:S02]  /*4f40*/  @P4 MOV R31, R16 ;  /* 0x00000010001f4202 */ /* 0x000fe40000000f00 */
[----:B------:R-:W-:Y:S01]  /*4f50*/  @P4 LOP3.LUT R29, R17, 0xffff, RZ, 0xc0, !PT ;  /* 0x0000ffff111d4812 */ /* 0x000fe200078ec0ff */
[----:B--2-4-:R-:W-:Y:S06]  /*4f60*/  @!P0 BRA `(.L_x_85) ;  /* 0x0000000000a48947 */ /* 0x014fec0003800000 */
[----:B------:R-:W-:Y:S01]  /*4f70*/  IMAD.HI.U32 R36, R62, R25, RZ ;  /* 0x000000193e247227 */ /* 0x000fe200078e00ff */
[----:B------:R-:W-:Y:S02]  /*4f80*/  ISETP.NE.AND P0, PT, R24, 0x1, PT ;  /* 0x000000011800780c */ /* 0x000fe40003f05270 */
[----:B------:R-:W-:Y:S01]  /*4f90*/  ISETP.NE.AND P2, PT, R26, 0x1, PT ;  /* 0x000000011a00780c */ /* 0x000fe20003f45270 */
[-C--:B------:R-:W-:Y:S01]  /*4fa0*/  IMAD.HI.U32 R34, R63, R56.reuse, RZ ;  /* 0x000000383f227227 */ /* 0x080fe200078e00ff */
[----:B------:R-:W-:Y:S02]  /*4fb0*/  SHF.R.U32.HI R37, RZ, R61, R36 ;  /* 0x0000003dff257219 */ /* 0x000fe40000011624 */
[----:B------:R-:W-:Y:S01]  /*4fc0*/  ISETP.NE.AND P3, PT, R28, 0x1, PT ;  /* 0x000000011c00780c */ /* 0x000fe20003f65270 */
[----:B------:R-:W-:Y:S01]  /*4fd0*/  IMAD.HI.U32 R40, R29, R25, RZ ;  /* 0x000000191d287227 */ /* 0x000fe200078e00ff */
[----:B------:R-:W-:Y:S02]  /*4fe0*/  SHF.R.U32.HI R34, RZ, R57, R34 ;  /* 0x00000039ff227219 */ /* 0x000fe40000011622 */
[----:B------:R-:W-:Y:S01]  /*4ff0*/  SEL R3, R62, R37, !P0 ;  /* 0x000000253e037207 */ /* 0x000fe20004000000 */
[----:B------:R-:W-:Y:S01]  /*5000*/  IMAD.HI.U32 R38, R31, R56, RZ ;  /* 0x000000381f267227 */ /* 0x000fe200078e00ff */
[----:B------:R-:W-:Y:S03]  /*5010*/  SEL R7, R63, R34, !P3 ;  /* 0x000000223f077207 */ /* 0x000fe60005800000 */
[-C--:B------:R-:W-:Y:S01]  /*5020*/  IMAD.HI.U32 R34, R3, R22.reuse, RZ ;  /* 0x0000001603227227 */ /* 0x080fe200078e00ff */
[----:B------:R-:W-:Y:S03]  /*5030*/  SHF.R.U32.HI R38, RZ, R57, R38 ;  /* 0x00000039ff267219 */ /* 0x000fe60000011626 */
[----:B------:R-:W-:Y:S01]  /*5040*/  IMAD.HI.U32 R36, R7, R22, RZ ;  /* 0x0000001607247227 */ /* 0x000fe200078e00ff */
[----:B------:R-:W-:Y:S02]  /*5050*/  @P2 SHF.R.U32.HI R3, RZ, R23, R34 ;  /* 0x00000017ff032219 */ /* 0x000fe40000011622 */
[----:B------:R-:W-:Y:S02]  /*5060*/  SHF.R.U32.HI R34, RZ, R61, R40 ;  /* 0x0000003dff227219 */ /* 0x000fe40000011628 */
[----:B------:R-:W-:Y:S01]  /*5070*/  @P2 SHF.R.U32.HI R7, RZ, R23, R36 ;  /* 0x00000017ff072219 */ /* 0x000fe20000011624 */
[C---:B------:R-:W-:Y:S01]  /*5080*/  IMAD R2, R26.reuse, R3, RZ ;  /* 0x000000031a027224 */ /* 0x040fe200078e02ff */
[----:B------:R-:W-:Y:S02]  /*5090*/  SEL R5, R29, R34, !P0 ;  /* 0x000000221d057207 */ /* 0x000fe40004000000 */
[----:B------:R-:W-:Y:S01]  /*50a0*/  SEL R3, R31, R38, !P3 ;  /* 0x000000261f037207 */ /* 0x000fe20005800000 */
[----:B------:R-:W-:Y:S01]  /*50b0*/  IMAD R4, R26, R7, RZ ;  /* 0x000000071a047224 */ /* 0x000fe200078e02ff */
[C---:B------:R-:W-:Y:S01]  /*50c0*/  ISETP.GE.AND P0, PT, R5.reuse, R2, PT ;  /* 0x000000020500720c */ /* 0x040fe20003f06270 */
[----:B------:R-:W-:Y:S03]  /*50d0*/  IMAD.HI.U32 R6, R5, R22, RZ ;  /* 0x0000001605067227 */ /* 0x000fe600078e00ff */
[----:B------:R-:W-:Y:S01]  /*50e0*/  ISETP.GE.OR P0, PT, R3, R4, P0 ;  /* 0x000000040300720c */ /* 0x000fe20000706670 */
[----:B------:R-:W-:Y:S01]  /*50f0*/  IMAD.MOV R4, RZ, RZ, -R3 ;  /* 0x000000ffff047224 */ /* 0x000fe200078e0a03 */
[-C--:B------:R-:W-:Y:S03]  /*5100*/  SHF.R.U32.HI R6, RZ, R23.reuse, R6 ;  /* 0x00000017ff067219 */ /* 0x080fe60000011606 */
[----:B------:R-:W-:Y:S01]  /*5110*/  IMAD R31, R28, R4, R31 ;  /* 0x000000041c1f7224 */ /* 0x000fe200078e021f */
[----:B------:R-:W-:Y:S05]  /*5120*/  SEL R15, R5, R6, !P2 ;  /* 0x00000006050f7207 */ /* 0x000fea0005000000 */
[----:B------:R-:W-:Y:S02]  /*5130*/  IMAD.MOV R6, RZ, RZ, -R15 ;  /* 0x000000ffff067224 */ /* 0x000fe400078e0a0f */
[C---:B------:R-:W-:Y:S04]  /*5140*/  @!P0 IMAD.HI.U32 R2, R3.reuse, R22, RZ ;  /* 0x0000001603028227 */ /* 0x040fe800078e00ff */
[----:B------:R-:W-:Y:S01]  /*5150*/  IMAD R6, R26, R6, R5 ;  /* 0x000000061a067224 */ /* 0x000fe200078e0205 */
[----:B------:R-:W-:Y:S04]  /*5160*/  @!P0 SHF.R.U32.HI R2, RZ, R23, R2 ;  /* 0x00000017ff028219 */ /* 0x000fe80000011602 */
[----:B------:R-:W-:Y:S02]  /*5170*/  @!P0 SEL R0, R3, R2, !P2 ;  /* 0x0000000203008207 */ /* 0x000fe40005000000 */
[----:B------:R-:W-:Y:S02]  /*5180*/  IADD3 R2, PT, PT, -R5, RZ, RZ ;  /* 0x000000ff05027210 */ /* 0x000fe40007ffe1ff */
[----:B------:R-:W-:Y:S01]  /*5190*/  @!P0 IADD3 R8, PT, PT, R15, -R0, RZ ;  /* 0x800000000f088210 */ /* 0x000fe20007ffe0ff */
[----:B------:R-:W-:Y:S02]  /*51a0*/  @!P0 IMAD R0, R7, R6, R0 ;  /* 0x0000000607008224 */ /* 0x000fe400078e0200 */
[----:B------:R-:W-:Y:S02]  /*51b0*/  IMAD R29, R24, R2, R29 ;  /* 0x00000002181d7224 */ /* 0x000fe400078e021d */
[----:B------:R-:W-:Y:S02]  /*51c0*/  @!P0 IMAD R5, R8, R26, R3 ;  /* 0x0000001a08058224 */ /* 0x000fe400078e0203 */
[----:B------:R-:W-:Y:S04]  /*51d0*/  @!P0 IMAD.MOV.U32 R3, RZ, RZ, R0 ;  /* 0x000000ffff038224 */ /* 0x000fe800078e0000 */
[----:B------:R-:W-:Y:S02]  /*51e0*/  IMAD R31, R3, R28, R31 ;  /* 0x0000001c031f7224 */ /* 0x000fe400078e021f */
[----:B------:R-:W-:Y:S07]  /*51f0*/  IMAD R29, R5, R24, R29 ;  /* 0x00000018051d7224 */ /* 0x000fee00078e021d */
.L_x_85:
[----:B-1----:R-:W-:Y:S01]  /*5200*/  @!P1 ISETP.NE.AND P0, PT, R10, 0x1, PT ;  /* 0x000000010a00980c */ /* 0x002fe20003f05270 */
[----:B------:R-:W-:Y:S01]  /*5210*/  @!P1 IMAD.HI.U32 R3, R29, R11, RZ ;  /* 0x0000000b1d039227 */ /* 0x000fe200078e00ff */
[----:B------:R-:W-:Y:S01]  /*5220*/  R2UR UR42, R21 ;  /* 0x00000000152a72ca */ /* 0x000fe200000e0000 */
[----:B------:R-:W-:Y:S01]  /*5230*/  BSSY.RECONVERGENT B6, `(.L_x_86) ;  /* 0x0000031000067945 */ /* 0x000fe20003800200 */
[----:B------:R-:W-:Y:S01]  /*5240*/  R2UR UR41, R20 ;  /* 0x00000000142972ca */ /* 0x000fe200000e0000 */
[----:B------:R-:W-:Y:S01]  /*5250*/  @!P1 IMAD.HI.U32 R0, R31, R12, RZ ;  /* 0x0000000c1f009227 */ /* 0x000fe200078e00ff */
[----:B------:R-:W-:Y:S02]  /*5260*/  @!P1 SHF.R.U32.HI R2, RZ, R14, R3 ;  /* 0x0000000eff029219 */ /* 0x000fe40000011603 */
[----:B------:R-:W-:Y:S01]  /*5270*/  @!P1 ISETP.NE.AND P2, PT, R9, 0x1, PT ;  /* 0x000000010900980c */ /* 0x000fe20003f45270 */
[----:B------:R-:W-:Y:S01]  /*5280*/  VIADD R75, R75, 0x1 ;  /* 0x000000014b4b7836 */ /* 0x000fe20000000000 */
[----:B------:R-:W-:Y:S02]  /*5290*/  @!P1 SEL R2, R29, R2, !P0 ;  /* 0x000000021d029207 */ /* 0x000fe40004000000 */
[----:B------:R-:W-:Y:S02]  /*52a0*/  @!P1 SHF.R.U32.HI R0, RZ, R13, R0 ;  /* 0x0000000dff009219 */ /* 0x000fe40000011600 */
[----:B------:R-:W-:Y:S01]  /*52b0*/  LOP3.LUT P0, RZ, R66, 0x1b0, RZ, 0xc0, !PT ;  /* 0x000001b042ff7812 */ /* 0x000fe2000780c0ff */
[----:B------:R-:W-:Y:S01]  /*52c0*/  USHF.L.U32 UR42, UR42, 0x6, URZ ;  /* 0x000000062a2a7899 */ /* 0x000fe200080006ff */
[----:B------:R-:W-:Y:S01]  /*52d0*/  @!P1 SEL R3, R31, R0, !P2 ;  /* 0x000000001f039207 */ /* 0x000fe20005000000 */
[----:B------:R-:W-:Y:S01]  /*52e0*/  USHF.L.U32 UR41, UR41, 0x7, URZ ;  /* 0x0000000729297899 */ /* 0x000fe200080006ff */
[----:B------:R-:W-:Y:S03]  /*52f0*/  @P4 SHF.R.U32.HI R67, RZ, 0x10, R17 ;  /* 0x00000010ff434819 */ /* 0x000fe60000011611 */
[----:B------:R-:W-:Y:S02]  /*5300*/  @!P1 IMAD.IADD R0, R2, 0x1, -R3 ;  /* 0x0000000102009824 */ /* 0x000fe400078e0a03 */
[----:B------:R-:W-:Y:S02]  /*5310*/  @!P1 IMAD.IADD R2, R3, 0x1, -R2 ;  /* 0x0000000103029824 */ /* 0x000fe400078e0a02 */
[----:B------:R-:W-:Y:S02]  /*5320*/  @!P1 IMAD R31, R0, R9, R31 ;  /* 0x00000009001f9224 */ /* 0x000fe400078e021f */
[----:B------:R-:W-:Y:S01]  /*5330*/  @!P1 IMAD R29, R2, R10, R29 ;  /* 0x0000000a021d9224 */ /* 0x000fe200078e021d */
[----:B------:R-:W-:Y:S06]  /*5340*/  @!P0 BRA `(.L_x_87) ;  /* 0x00000000007c8947 */ /* 0x000fec0003800000 */
[----:B------:R-:W1:Y:S01]  /*5350*/  LDCU.64 UR8, c[0x4][0x80] ;  /* 0x01001000ff0877ac */ /* 0x000e620008000a00 */
[----:B------:R-:W-:Y:S01]  /*5360*/  MOV R2, 0x0 ;  /* 0x0000000000027802 */ /* 0x000fe20000000f00 */
[----:B------:R-:W-:Y:S02]  /*5370*/  HFMA2 R12, -RZ, RZ, 0, 5.9604644775390625e-08 ;  /* 0x00000001ff0c7431 */ /* 0x000fe400000001ff */
[----:B------:R-:W-:Y:S01]  /*5380*/  IMAD.MOV.U32 R8, RZ, RZ, 0x70 ;  /* 0x00000070ff087424 */ /* 0x000fe200078e00ff */
[----:B------:R2:W3:Y:S01]  /*5390*/  LDC.64 R14, c[0x4][R2] ;  /* 0x01000000020e7b82 */ /* 0x0004e20000000a00 */
[----:B------:R-:W4:Y:S01]  /*53a0*/  LDCU.64 UR6, c[0x4][0x88] ;  /* 0x01001100ff0677ac */ /* 0x000f220008000a00 */
[----:B------:R-:W-:Y:S01]  /*53b0*/  IMAD.MOV.U32 R13, RZ, RZ, RZ ;  /* 0x000000ffff0d7224 */ /* 0x000fe200078e00ff */
[----:B------:R-:W2:Y:S01]  /*53c0*/  LDCU.64 UR4, c[0x4][0x8] ;  /* 0x01000100ff0477ac */ /* 0x000ea20008000a00 */
[----:B-1----:R-:W-:Y:S01]  /*53d0*/  MOV R5, UR9 ;  /* 0x0000000900057c02 */ /* 0x002fe20008000f00 */
[----:B------:R-:W-:Y:S01]  /*53e0*/  IMAD.U32 R4, RZ, RZ, UR8 ;  /* 0x00000008ff047e24 */ /* 0x000fe2000f8e00ff */
[----:B----4-:R-:W-:Y:S01]  /*53f0*/  MOV R7, UR7 ;  /* 0x0000000700077c02 */ /* 0x010fe20008000f00 */
[----:B------:R-:W-:Y:S01]  /*5400*/  IMAD.U32 R6, RZ, RZ, UR6 ;  /* 0x00000006ff067e24 */ /* 0x000fe2000f8e00ff */
[----:B--2---:R-:W-:Y:S01]  /*5410*/  MOV R11, UR5 ;  /* 0x00000005000b7c02 */ /* 0x004fe20008000f00 */
[----:B------:R-:W-:Y:S02]  /*5420*/  IMAD.U32 R10, RZ, RZ, UR4 ;  /* 0x00000004ff0a7e24 */ /* 0x000fe4000f8e00ff */
[----:B------:R-:W-:Y:S07]  /*5430*/  LEPC R20, `(.L_x_88) ;  /* 0x000000001014794e */ /* 0x000fee0000000000 */
[----:B---3-5:R-:W-:Y:S05]  /*5440*/  CALL.ABS.NOINC R14 ;  /* 0x000000000e007343 */ /* 0x028fea0003c00000 */
.L_x_88:
[----:B------:R-:W1:Y:S01]  /*5450*/  LDCU.64 UR8, c[0x4][0x80] ;  /* 0x01001000ff0877ac */ /* 0x000e620008000a00 */
[----:B------:R-:W2:Y:S01]  /*5460*/  LDC.64 R2, c[0x4][R2] ;  /* 0x0100000002027b82 */ /* 0x000ea20000000a00 */
[----:B------:R-:W-:Y:S02]  /*5470*/  HFMA2 R12, -RZ, RZ, 0, 5.9604644775390625e-08 ;  /* 0x00000001ff0c7431 */ /* 0x000fe400000001ff */
[----:B------:R-:W-:Y:S02]  /*5480*/  IMAD.MOV.U32 R8, RZ, RZ, 0x70 ;  /* 0x00000070ff087424 */ /* 0x000fe400078e00ff */
[----:B------:R-:W-:Y:S01]  /*5490*/  IMAD.MOV.U32 R13, RZ, RZ, RZ ;  /* 0x000000ffff0d7224 */ /* 0x000fe200078e00ff */
[----:B------:R-:W3:Y:S01]  /*54a0*/  LDCU.64 UR6, c[0x4][0x88] ;  /* 0x01001100ff0677ac */ /* 0x000ee20008000a00 */
[----:B------:R-:W4:Y:S01]  /*54b0*/  LDCU.64 UR4, c[0x4][0x8] ;  /* 0x01000100ff0477ac */ /* 0x000f220008000a00 */
[----:B-1----:R-:W-:Y:S02]  /*54c0*/  MOV R4, UR8 ;  /* 0x0000000800047c02 */ /* 0x002fe40008000f00 */
[----:B------:R-:W-:Y:S02]  /*54d0*/  MOV R5, UR9 ;  /* 0x0000000900057c02 */ /* 0x000fe40008000f00 */
[----:B---3--:R-:W-:Y:S01]  /*54e0*/  MOV R7, UR7 ;  /* 0x0000000700077c02 */ /* 0x008fe20008000f00 */
[----:B------:R-:W-:Y:S01]  /*54f0*/  IMAD.U32 R6, RZ, RZ, UR6 ;  /* 0x00000006ff067e24 */ /* 0x000fe2000f8e00ff */
[----:B----4-:R-:W-:Y:S01]  /*5500*/  MOV R11, UR5 ;  /* 0x00000005000b7c02 */ /* 0x010fe20008000f00 */
[----:B------:R-:W-:Y:S02]  /*5510*/  IMAD.U32 R10, RZ, RZ, UR4 ;  /* 0x00000004ff0a7e24 */ /* 0x000fe4000f8e00ff */
[----:B------:R-:W-:Y:S07]  /*5520*/  LEPC R20, `(.L_x_87) ;  /* 0x000000001014794e */ /* 0x000fee0000000000 */
[----:B--2---:R-:W-:Y:S05]  /*5530*/  CALL.ABS.NOINC R2 ;  /* 0x0000000002007343 */ /* 0x004fea0003c00000 */
.L_x_87:
[----:B------:R-:W-:Y:S05]  /*5540*/  BSYNC.RECONVERGENT B6 ;  /* 0x0000000000067941 */ /* 0x000fea0003800200 */
.L_x_86:
[----:B------:R-:W-:Y:S01]  /*5550*/  ISETP.NE.U32.AND P4, PT, R54, RZ, PT ;  /* 0x000000ff3600720c */ /* 0x000fe20003f85070 */
[----:B------:R-:W-:Y:S01]  /*5560*/  UISETP.NE.AND UP2, UPT, UR50, URZ, UPT ;  /* 0x000000ff3200728c */ /* 0x000fe2000bf45270 */
[----:B------:R-:W-:Y:S01]  /*5570*/  ISETP.NE.U32.AND P2, PT, RZ, UR38, PT ;  /* 0x00000026ff007c0c */ /* 0x000fe2000bf45070 */
[----:B------:R-:W-:Y:S01]  /*5580*/  UISETP.NE.U32.AND UP1, UPT, UR44, URZ, UPT ;  /* 0x000000ff2c00728c */ /* 0x000fe2000bf25070 */
[----:B------:R-:W-:Y:S01]  /*5590*/  ISETP.NE.AND.EX P4, PT, R55, RZ, PT, P4 ;  /* 0x000000ff3700720c */ /* 0x000fe20003f85340 */
[----:B------:R-:W-:Y:S01]  /*55a0*/  UPLOP3.LUT UP0, UPT, UPT, UPT, UPT, 0x40, 0x4 ;  /* 0x000000000004789c */ /* 0x000fe20003f0e870 */
[----:B------:R-:W-:Y:S01]  /*55b0*/  ISETP.NE.AND.EX P2, PT, RZ, UR39, PT, P2 ;  /* 0x00000027ff007c0c */ /* 0x000fe2000bf45320 */
[----:B------:R-:W-:Y:S01]  /*55c0*/  UISETP.NE.AND.EX UP1, UPT, UR45, URZ, UPT, UP1 ;  /* 0x000000ff2d00728c */ /* 0x000fe2000bf25310 */
[----:B------:R-:W-:Y:S04]  /*55d0*/  PLOP3.LUT P1, PT, PT, PT, UP2, 0x80, 0x8 ;  /* 0x000000000008781c */ /* 0x000fe80003f2f028 */
[----:B------:R-:W-:Y:S06]  /*55e0*/  @UP2 UPLOP3.LUT UP0, UPT, UPT, UPT, UP1, 0x80, 0x8 ;  /* 0x000000000008289c */ /* 0x000fec0003f0f010 */
[----:B------:R-:W-:Y:S01]  /*55f0*/  PLOP3.LUT P0, PT, PT, PT, UP0, 0x80, 0x8 ;  /* 0x000000000008781c */ /* 0x000fe20003f0f008 */
[----:B------:R-:W-:Y:S01]  /*5600*/  @!UPT UIADD3 URZ, UPT, UPT, URZ, URZ, URZ ;  /* 0x000000fffffff290 */ /* 0x000fe2000fffe0ff */
[----:B------:R-:W-:Y:S11]  /*5610*/  BRA.U !UP1, `(.L_x_89) ;  /* 0x0000000109387547 */ /* 0x000ff6000b800000 */
[----:B------:R-:W-:Y:S01]  /*5620*/  UISETP.NE.U32.AND UP0, UPT, UR38, URZ, UPT ;  /* 0x000000ff2600728c */ /* 0x000fe2000bf05070 */
[----:B------:R-:W-:Y:S02]  /*5630*/  HFMA2 R0, -RZ, RZ, 0, 5.9604644775390625e-08 ;  /* 0x00000001ff007431 */ /* 0x000fe400000001ff */
[----:B------:R-:W-:Y:S01]  /*5640*/  IMAD.MOV.U32 R59, RZ, RZ, 0x1 ;  /* 0x00000001ff3b7424 */ /* 0x000fe200078e00ff */
[----:B------:R-:W-:Y:S06]  /*5650*/  UISETP.NE.AND.EX UP0, UPT, UR39, URZ, UPT, UP0 ;  /* 0x000000ff2700728c */ /* 0x000fec000bf05300 */
[----:B------:R-:W-:Y:S05]  /*5660*/  PLOP3.LUT P3, PT, PT, PT, UP0, 0x80, 0x8 ;  /* 0x000000000008781c */ /* 0x000fea0003f6f008 */
[----:B------:R-:W1:Y:S01]  /*5670*/  @UP0 LDCU.64 UR6, c[0x0][0x888] ;  /* 0x00011100ff0607ac */ /* 0x000e620008000a00 */
[----:B------:R-:W-:Y:S07]  /*5680*/  @UP0 UIMAD UR4, UR36, UR44, URZ ;  /* 0x0000002c240402a4 */ /* 0x000fee000f8e02ff */
[----:B------:R-:W-:Y:S01]  /*5690*/  @!P3 PRMT R59, R0, 0x7610, R59 ;  /* 0x00007610003bb816 */ /* 0x000fe2000000003b */
[----:B-1----:R-:W-:Y:S03]  /*56a0*/  @UP0 UIMAD.WIDE UR6, UR4, 0x4, UR6 ;  /* 0x00000004040608a5 */ /* 0x002fe6000f8e0206 */
[----:B------:R-:W1:Y:S03]  /*56b0*/  @!UP0 LDCU UR4, c[0x0][0x880] ;  /* 0x00011000ff0487ac */ /* 0x000e660008000800 */
[----:B------:R-:W-:Y:S01]  /*56c0*/  IMAD.U32 R2, RZ, RZ, UR6 ;  /* 0x00000006ff027e24 */ /* 0x000fe2000f8e00ff */
[----:B------:R-:W-:Y:S05]  /*56d0*/  MOV R3, UR7 ;  /* 0x0000000700037c02 */ /* 0x000fea0008000f00 */
[----:B-----5:R2:W5:Y:S02]  /*56e0*/  @P3 LDG.E R35, desc[UR46][R2.64] ;  /* 0x0000002e02233981 */ /* 0x020564000c1e1900 */
[----:B-12---:R-:W-:Y:S02]  /*56f0*/  @!P3 IMAD.U32 R35, RZ, RZ, UR4 ;  /* 0x00000004ff23be24 */ /* 0x006fe4000f8e00ff */
.L_x_89:
[----:B------:R-:W-:Y:S05]  /*5700*/  @!P4 BRA `(.L_x_90) ;  /* 0x000000000020c947 */ /* 0x000fea0003800000 */
[----:B------:R-:W-:Y:S04]  /*5710*/  ISETP.NE.U32.AND P3, PT, R52, RZ, PT ;  /* 0x000000ff3400720c */ /* 0x000fe80003f65070 */
[----:B------:R-:W-:Y:S11]  /*5720*/  ISETP.NE.AND.EX P3, PT, R53, RZ, PT, P3 ;  /* 0x000000ff3500720c */ /* 0x000ff60003f65330 */
[----:B------:R-:W-:Y:S02]  /*5730*/  @!UPT UIADD3 URZ, UPT, UPT, URZ, URZ, URZ ;  /* 0x000000fffffff290 */ /* 0x000fe4000fffe0ff */
[----:B------:R-:W1:Y:S01]  /*5740*/  @P3 LDC.64 R2, c[0x0][0x8a8] ;  /* 0x00022a00ff023b82 */ /* 0x000e620000000a00 */
[----:B------:R-:W-:Y:S04]  /*5750*/  @P3 IMAD R0, R54, UR36, RZ ;  /* 0x0000002436003c24 */ /* 0x000fe8000f8e02ff */
[----:B-1----:R-:W-:Y:S05]  /*5760*/  @P3 IMAD.WIDE R2, R0, 0x4, R2 ;  /* 0x0000000400023825 */ /* 0x002fea00078e0202 */
[----:B-----5:R1:W5:Y:S02]  /*5770*/  @P3 LDG.E R33, desc[UR46][R2.64] ;  /* 0x0000002e02213981 */ /* 0x020364000c1e1900 */
[----:B-1----:R-:W2:Y:S02]  /*5780*/  @!P3 LDC R33, c[0x0][0x8a0] ;  /* 0x00022800ff21bb82 */ /* 0x002ea40000000800 */
.L_x_90:
[----:B-----5:R-:W-:Y:S01]  /*5790*/  FSETP.NEU.AND P3, PT, R35, RZ, PT ;  /* 0x000000ff2300720b */ /* 0x020fe20003f6d000 */
[----:B------:R-:W-:Y:S01]  /*57a0*/  IMAD.SHL.U32 R80, R64, 0x2, RZ ;  /* 0x0000000240507824 */ /* 0x000fe200078e00ff */
[----:B------:R-:W-:Y:S01]  /*57b0*/  SEL R7, RZ, 0xffffffff, P2 ;  /* 0xffffffffff077807 */ /* 0x000fe20001000000 */
[----:B------:R-:W-:Y:S01]  /*57c0*/  BSSY B1, `(.L_x_91) ;  /* 0x0000036000017945 */ /* 0x000fe20003800000 */
[----:B------:R-:W-:Y:S01]  /*57d0*/  @P1 LOP3.LUT P2, RZ, R59, 0xff, RZ, 0xc0, !PT ;  /* 0x000000ff3bff1812 */ /* 0x000fe2000784c0ff */
[----:B------:R-:W-:Y:S01]  /*57e0*/  VIADD R78, R80, UR48 ;  /* 0x00000030504e7c36 */ /* 0x000fe20008000000 */
[----:B------:R-:W-:Y:S01]  /*57f0*/  @P1 SEL R2, RZ, 0xffffffff, P3 ;  /* 0xffffffffff021807 */ /* 0x000fe20001800000 */
[----:B------:R-:W-:Y:S01]  /*5800*/  IMAD.MOV.U32 R81, RZ, RZ, 0x1 ;  /* 0x00000001ff517424 */ /* 0x000fe200078e00ff */
[----:B------:R-:W-:Y:S01]  /*5810*/  LOP3.LUT R70, R70, 0x1, RZ, 0x3c, !PT ;  /* 0x0000000146467812 */ /* 0x000fe200078e3cff */
[----:B------:R-:W-:Y:S01]  /*5820*/  IMAD.MOV.U32 R39, RZ, RZ, RZ ;  /* 0x000000ffff277224 */ /* 0x000fe200078e00ff */
[----:B------:R-:W-:Y:S02]  /*5830*/  @P0 SEL R2, R7, R2, !P2 ;  /* 0x0000000207020207 */ /* 0x000fe40005000000 */
[----:B------:R-:W-:Y:S02]  /*5840*/  CS2R R50, SRZ ;  /* 0x0000000000327805 */ /* 0x000fe4000001ff00 */
[----:B------:R-:W-:Y:S02]  /*5850*/  LEA R79, R30, UR48, 0x3 ;  /* 0x000000301e4f7c11 */ /* 0x000fe4000f8e18ff */
[----:B------:R-:W-:Y:S02]  /*5860*/  CS2R R48, SRZ ;  /* 0x0000000000307805 */ /* 0x000fe4000001ff00 */
[----:B------:R-:W-:Y:S02]  /*5870*/  @P1 LOP3.LUT R2, R2, 0x1, RZ, 0xc0, !PT ;  /* 0x0000000102021812 */ /* 0x000fe400078ec0ff */
[----:B------:R-:W-:Y:S02]  /*5880*/  CS2R R42, SRZ ;  /* 0x00000000002a7805 */ /* 0x000fe4000001ff00 */
[----:B------:R-:W-:Y:S02]  /*5890*/  SHF.L.U32 R0, R69, 0x1f, RZ ;  /* 0x0000001f45007819 */ /* 0x000fe400000006ff */
[----:B------:R-:W-:Y:S02]  /*58a0*/  CS2R R40, SRZ ;  /* 0x0000000000287805 */ /* 0x000fe4000001ff00 */
[----:B------:R-:W-:Y:S01]  /*58b0*/  ISETP.NE.U32.OR P5, PT, R2, 0x1, !P1 ;  /* 0x000000010200780c */ /* 0x000fe20004fa5470 */
[----:B------:R-:W-:Y:S01]  /*58c0*/  IMAD.IADD R77, R71, 0x1, R78 ;  /* 0x00000001474d7824 */ /* 0x000fe200078e024e */
[----:B------:R-:W-:Y:S02]  /*58d0*/  PLOP3.LUT P2, PT, PT, PT, UP1, 0x80, 0x8 ;  /* 0x000000000008781c */ /* 0x000fe40003f4f018 */
[----:B------:R-:W-:Y:S02]  /*58e0*/  LEA.HI R5, R30, R30, RZ, 0x1 ;  /* 0x0000001e1e057211 */ /* 0x000fe400078f08ff */
[----:B------:R-:W-:Y:S02]  /*58f0*/  LOP3.LUT P4, R74, R59, 0xff, RZ, 0xc0, !PT ;  /* 0x000000ff3b4a7812 */ /* 0x000fe4000788c0ff */
[----:B------:R-:W-:Y:S01]  /*5900*/  SEL R2, RZ, 0xffffffff, P3 ;  /* 0xffffffffff027807 */ /* 0x000fe20001800000 */
[C---:B------:R-:W-:Y:S01]  /*5910*/  IMAD.SHL.U32 R3, R5.reuse, 0x40, RZ ;  /* 0x0000004005037824 */ /* 0x040fe200078e00ff */
[----:B------:R-:W-:Y:S02]  /*5920*/  LOP3.LUT R5, R5, 0xffe, RZ, 0xc0, !PT ;  /* 0x00000ffe05057812 */ /* 0x000fe400078ec0ff */
[----:B------:R-:W-:Y:S02]  /*5930*/  P2R R76, PR, RZ, 0x20 ;  /* 0x00000020ff4c7803 */ /* 0x000fe40000000000 */
[----:B------:R-:W-:Y:S01]  /*5940*/  @P5 SHF.L.U32 R4, R70, 0x1f, RZ ;  /* 0x0000001f46045819 */ /* 0x000fe200000006ff */
[----:B------:R-:W-:Y:S01]  /*5950*/  IMAD.IADD R34, R30, 0x1, -R5 ;  /* 0x000000011e227824 */ /* 0x000fe200078e0a05 */
[----:B------:R-:W-:Y:S02]  /*5960*/  @P2 SEL R2, R7, R2, !P4 ;  /* 0x0000000207022207 */ /* 0x000fe40006000000 */
[----:B------:R-:W1:Y:S01]  /*5970*/  @P5 SYNCS.PHASECHK.TRANS64.TRYWAIT P1, [UR48+0x50], R4 ;  /* 0x00005004ff0055a7 */ /* 0x000e620008021130 */
[----:B------:R-:W-:Y:S02]  /*5980*/  LOP3.LUT R3, R3, 0xffffff80, RZ, 0xc0, !PT ;  /* 0xffffff8003037812 */ /* 0x000fe400078ec0ff */
[----:B------:R-:W-:Y:S03]  /*5990*/  LOP3.LUT R2, R2, 0x1, RZ, 0xc0, !PT ;  /* 0x0000000102027812 */ /* 0x000fe600078ec0ff */
[----:B------:R-:W-:Y:S01]  /*59a0*/  IMAD.IADD R3, R32, 0x1, R3 ;  /* 0x0000000120037824 */ /* 0x000fe200078e0203 */
[----:B------:R-:W-:Y:S03]  /*59b0*/  ISETP.NE.U32.AND P2, PT, R2, 0x1, PT ;  /* 0x000000010200780c */ /* 0x000fe60003f45070 */
[----:B------:R-:W-:Y:S01]  /*59c0*/  IMAD R34, R34, 0x100000, R3 ;  /* 0x0010000022227824 */ /* 0x000fe200078e0203 */
[----:B------:R-:W-:Y:S01]  /*59d0*/  P2R R82, PR, RZ, 0x4 ;  /* 0x00000004ff527803 */ /* 0x000fe20000000000 */
[----:B------:R3:W4:Y:S01]  /*59e0*/  SYNCS.PHASECHK.TRANS64.TRYWAIT P0, [R79+URZ+0xc0], R0 ;  /* 0x0000c0004f0075a7 */ /* 0x00072200080011ff */
[----:B-1----:R-:W-:Y:S01]  /*59f0*/  @P5 SEL R81, RZ, 0x1, !P1 ;  /* 0x00000001ff515807 */ /* 0x002fe20004800000 */
[----:B---3--:R-:W-:Y:S06]  /*5a00*/  @!P5 BRA `(.L_x_92) ;  /* 0x000000000044d947 */ /* 0x008fec0003800000 */
[----:B------:R-:W-:Y:S01]  /*5a10*/  IMAD.MOV.U32 R50, RZ, RZ, RZ ;  /* 0x000000ffff327224 */ /* 0x000fe200078e00ff */
[----:B------:R-:W-:Y:S01]  /*5a20*/  ISETP.NE.AND P1, PT, R81, RZ, PT ;  /* 0x000000ff5100720c */ /* 0x000fe20003f25270 */
[----:B------:R-:W-:Y:S01]  /*5a30*/  BSSY B0, `(.L_x_93) ;  /* 0x0000008000007945 */ /* 0x000fe20003800000 */
[----:B------:R-:W-:Y:S02]  /*5a40*/  CS2R R42, SRZ ;  /* 0x00000000002a7805 */ /* 0x000fe4000001ff00 */
[----:B------:R-:W-:Y:S02]  /*5a50*/  CS2R R40, SRZ ;  /* 0x0000000000287805 */ /* 0x000fe4000001ff00 */
[----:B------:R-:W-:Y:S07]  /*5a60*/  CS2R R48, SRZ ;  /* 0x0000000000307805 */ /* 0x000fee000001ff00 */
[----:B------:R-:W-:Y:S05]  /*5a70*/  @P1 BRA `(.L_x_94) ;  /* 0x00000000000c1947 */ /* 0x000fea0003800000 */
[----:B------:R-:W-:Y:S04]  /*5a80*/  SHF.L.U32 R3, R70, 0x1f, RZ ;  /* 0x0000001f46037819 */ /* 0x000fe800000006ff */
[----:B------:R-:W1:Y:S02]  /*5a90*/  SYNCS.PHASECHK.TRANS64.TRYWAIT P1, [UR48+0x50], R3 ;  /* 0x00005003ff0075a7 */ /* 0x000e640008021130 */
[----:B-1----:R-:W-:Y:S05]  /*5aa0*/  @!P1 BRA `(.L_x_95) ;  /* 0x0000002c00b49947 */ /* 0x002fea0003800000 */
.L_x_94:
[----:B------:R-:W-:Y:S05]  /*5ab0*/  BSYNC B0 ;  /* 0x0000000000007941 */ /* 0x000fea0003800000 */
.L_x_93:
[----:B------:R-:W-:Y:S01]  /*5ac0*/  ISETP.NE.AND P1, PT, R82, RZ, PT ;  /* 0x000000ff5200720c */ /* 0x000fe20003f25270 */
[----:B------:R-:W-:Y:S11]  /*5ad0*/  HFMA2 R39, -RZ, RZ, 0, 5.9604644775390625e-08 ;  /* 0x00000001ff277431 */ /* 0x000ff600000001ff */
[----:B------:R-:W-:Y:S01]  /*5ae0*/  @!UPT UIADD3 URZ, UPT, UPT, URZ, URZ, URZ ;  /* 0x000000fffffff290 */ /* 0x000fe2000fffe0ff */
[----:B------:R-:W-:Y:S05]  /*5af0*/  @P1 WARPSYNC.ALL ;  /* 0x0000000000001948 */ /* 0x000fea0003800000 */
[----:B------:R3:W1:Y:S04]  /*5b00*/  @P1 LDSM.16.M88.4 R40, [R80+UR48+0x200] ;  /* 0x000200305028183b */ /* 0x0006680008000200 */
[----:B------:R3:W1:Y:S02]  /*5b10*/  @P1 LDSM.16.M88.4 R48, [R77+0x200] ;  /* 0x000200004d30183b */ /* 0x0006640000000200 */
.L_x_92:
[----:B------:R-:W-:Y:S05]  /*5b20*/  BSYNC B1 ;  /* 0x0000000000017941 */ /* 0x000fea0003800000 */
.L_x_91:
[----:B-1----:R-:W-:Y:S04]  /*5b30*/  SHF.R.U32.HI R2, RZ, 0x15, R34 ;  /* 0x00000015ff027819 */ /* 0x002fe80000011622 */
[----:B------:R-:W-:Y:S01]  /*5b40*/  LOP3.LUT P1, RZ, R2, 0x3, R65, 0x48, !PT ;  /* 0x0000000302ff7812 */ /* 0x000fe20007824841 */
[----:B------:R-:W-:Y:S01]  /*5b50*/  @!UPT UIADD3 URZ, UPT, UPT, URZ, URZ, URZ ;  /* 0x000000fffffff290 */ /* 0x000fe2000fffe0ff */
[----:B----4-:R-:W-:Y:S11]  /*5b60*/  @P0 BRA `(.L_x_96) ;  /* 0x0000000000080947 */ /* 0x010ff60003800000 */
[----:B------:R-:W1:Y:S02]  /*5b70*/  SYNCS.PHASECHK.TRANS64.TRYWAIT P0, [R79+URZ+0xc0], R0 ;  /* 0x0000c0004f0075a7 */ /* 0x000e6400080011ff */
[----:B-1----:R-:W-:Y:S05]  /*5b80*/  @!P0 BRA `(.L_x_97) ;  /* 0x0000002c00948947 */ /* 0x002fea0003800000 */
.L_x_96:
[----:B------:R-:W-:Y:S05]  /*5b90*/  @!P1 BRA `(.L_x_98) ;  /* 0x0000000000409947 */ /* 0x000fea0003800000 */
[----:B------:R-:W4:Y:S01]  /*5ba0*/  LDCU.64 UR8, c[0x4][0x70] ;  /* 0x01000e00ff0877ac */ /* 0x000f220008000a00 */
[----:B------:R-:W-:Y:S01]  /*5bb0*/  MOV R3, 0x0 ;  /* 0x0000000000037802 */ /* 0x000fe20000000f00 */
[----:B------:R-:W-:Y:S02]  /*5bc0*/  HFMA2 R12, -RZ, RZ, 0, 5.9604644775390625e-08 ;  /* 0x00000001ff0c7431 */ /* 0x000fe400000001ff */
[----:B------:R-:W-:Y:S02]  /*5bd0*/  IMAD.MOV.U32 R8, RZ, RZ, 0x192 ;  /* 0x00000192ff087424 */ /* 0x000fe400078e00ff */
[----:B------:R-:W-:Y:S01]  /*5be0*/  IMAD.MOV.U32 R13, RZ, RZ, RZ ;  /* 0x000000ffff0d7224 */ /* 0x000fe200078e00ff */
[----:B------:R-:W5:Y:S01]  /*5bf0*/  LDCU.64 UR6, c[0x4][0x78] ;  /* 0x01000f00ff0677ac */ /* 0x000f620008000a00 */
[----:B------:R-:W1:Y:S01]  /*5c00*/  LDC.64 R2, c[0x4][R3] ;  /* 0x0100000003027b82 */ /* 0x000e620000000a00 */
[----:B------:R-:W2:Y:S01]  /*5c10*/  LDCU.64 UR4, c[0x4][0x10] ;  /* 0x01000200ff0477ac */ /* 0x000ea20008000a00 */
[----:B----4-:R-:W-:Y:S01]  /*5c20*/  MOV R5, UR9 ;  /* 0x0000000900057c02 */ /* 0x010fe20008000f00 */
[----:B------:R-:W-:Y:S01]  /*5c30*/  IMAD.U32 R4, RZ, RZ, UR8 ;  /* 0x00000008ff047e24 */ /* 0x000fe2000f8e00ff */
[----:B-----5:R-:W-:Y:S01]  /*5c40*/  MOV R7, UR7 ;  /* 0x0000000700077c02 */ /* 0x020fe20008000f00 */
[----:B------:R-:W-:Y:S01]  /*5c50*/  IMAD.U32 R6, RZ, RZ, UR6 ;  /* 0x00000006ff067e24 */ /* 0x000fe2000f8e00ff */
[----:B--2---:R-:W-:Y:S01]  /*5c60*/  MOV R11, UR5 ;  /* 0x00000005000b7c02 */ /* 0x004fe20008000f00 */
[----:B------:R-:W-:Y:S02]  /*5c70*/  IMAD.U32 R10, RZ, RZ, UR4 ;  /* 0x00000004ff0a7e24 */ /* 0x000fe4000f8e00ff */
[----:B------:R-:W-:Y:S07]  /*5c80*/  LEPC R20, `(.L_x_98) ;  /* 0x000000001014794e */ /* 0x000fee0000000000 */
[----:B-1-3--:R-:W-:Y:S05]  /*5c90*/  CALL.ABS.NOINC R2 ;  /* 0x0000000002007343 */ /* 0x00afea0003c00000 */
.L_x_98:
[----:B------:R-:W-:Y:S05]  /*5ca0*/  WARPSYNC.ALL ;  /* 0x0000000000007948 */ /* 0x000fea0003800000 */
[----:B------:R-:W-:Y:S01]  /*5cb0*/  R2UR UR4, R34 ;  /* 0x00000000220472ca */ /* 0x000fe200000e0000 */
[--C-:B------:R-:W-:Y:S01]  /*5cc0*/  HADD2.F32 R20, -RZ, R40.reuse.H0_H0 ;  /* 0x20000028ff147230 */ /* 0x100fe20000004100 */
[----:B------:R-:W-:Y:S01]  /*5cd0*/  ISETP.NE.AND P0, PT, R72, RZ, PT ;  /* 0x000000ff4800720c */ /* 0x000fe20003f05270 */
[----:B------:R-:W-:Y:S01]  /*5ce0*/  HADD2.F32 R21, -RZ, R40.H1_H1 ;  /* 0x30000028ff157230 */ /* 0x000fe20000004100 */
[----:B------:R-:W-:Y:S01]  /*5cf0*/  BSSY.RECONVERGENT B0, `(.L_x_99) ;  /* 0x000004c000007945 */ /* 0x000fe20003800200 */
[----:B------:R-:W-:Y:S02]  /*5d00*/  HADD2.F32 R36, -RZ, R41.H1_H1 ;  /* 0x30000029ff247230 */ /* 0x000fe40000004100 */
[----:B------:R-:W-:Y:S02]  /*5d10*/  HADD2.F32 R37, -RZ, R43.H0_H0 ;  /* 0x2000002bff257230 */ /* 0x000fe40000004100 */
[----:B------:R-:W-:Y:S04]  /*5d20*/  HADD2.F32 R38, -RZ, R51.H1_H1 ;  /* 0x30000033ff267230 */ /* 0x000fe80000004100 */
[----:B------:R-:W1:Y:S02]  /*5d30*/  LDTM.16dp256bit.x4 R4, tmem[UR4] ;  /* 0x00000004000479ee */ /* 0x000e640008120000 */
[C---:B-12---:R-:W-:Y:S01]  /*5d40*/  FMUL R0, R33.reuse, R4 ;  /* 0x0000000421007220 */ /* 0x046fe20000400000 */
[C---:B------:R-:W-:Y:S01]  /*5d50*/  FMUL R2, R33.reuse, R5 ;  /* 0x0000000521027220 */ /* 0x040fe20000400000 */
[C---:B------:R-:W-:Y:S01]  /*5d60*/  FMUL R3, R33.reuse, R6 ;  /* 0x0000000621037220 */ /* 0x040fe20000400000 */
[----:B------:R-:W-:Y:S01]  /*5d70*/  FMUL R7, R33, R7 ;  /* 0x0000000721077220 */ /* 0x000fe20000400000 */
[C---:B------:R-:W-:Y:S01]  /*5d80*/  FFMA R0, R35.reuse, R20, R0 ;  /* 0x0000001423007223 */ /* 0x040fe20000000000 */
[----:B------:R-:W-:Y:S02]  /*5d90*/  HADD2.F32 R20, -RZ, R41.H0_H0 ;  /* 0x20000029ff147230 */ /* 0x000fe40000004100 */
[----:B------:R-:W-:Y:S01]  /*5da0*/  FFMA R2, R35, R21, R2 ;  /* 0x0000001523027223 */ /* 0x000fe20000000002 */
[--C-:B------:R-:W-:Y:S02]  /*5db0*/  HADD2.F32 R21, -RZ, R42.reuse.H0_H0 ;  /* 0x2000002aff157230 */ /* 0x100fe40000004100 */
[C---:B------:R-:W-:Y:S01]  /*5dc0*/  FMUL R4, R33.reuse, R8 ;  /* 0x0000000821047220 */ /* 0x040fe20000400000 */
[----:B------:R-:W-:Y:S01]  /*5dd0*/  FMUL R5, R33, R9 ;  /* 0x0000000921057220 */ /* 0x000fe20000400000 */
[C---:B------:R-:W-:Y:S01]  /*5de0*/  FFMA R3, R35.reuse, R20, R3 ;  /* 0x0000001423037223 */ /* 0x040fe20000000003 */
[----:B------:R-:W-:Y:S01]  /*5df0*/  HADD2.F32 R20, -RZ, R42.H1_H1 ;  /* 0x3000002aff147230 */ /* 0x000fe20000004100 */
[----:B------:R-:W-:Y:S01]  /*5e00*/  F2FP.F16.F32.PACK_AB R44, R2, R0 ;  /* 0x00000000022c723e */ /* 0x000fe200000000ff */
[C---:B------:R-:W-:Y:S01]  /*5e10*/  FFMA R7, R35.reuse, R36, R7 ;  /* 0x0000002423077223 */ /* 0x040fe20000000007 */
[----:B------:R-:W-:Y:S01]  /*5e20*/  FFMA R4, R35, R21, R4 ;  /* 0x0000001523047223 */ /* 0x000fe20000000004 */
[----:B------:R-:W-:Y:S01]  /*5e30*/  FMUL R6, R33, R10 ;  /* 0x0000000a21067220 */ /* 0x000fe20000400000 */
[----:B------:R-:W-:Y:S02]  /*5e40*/  HADD2.F32 R36, -RZ, R43.H1_H1 ;  /* 0x3000002bff247230 */ /* 0x000fe40000004100 */
[----:B------:R-:W-:Y:S01]  /*5e50*/  FFMA R5, R35, R20, R5 ;  /* 0x0000001423057223 */ /* 0x000fe20000000005 */
[----:B------:R-:W-:Y:S01]  /*5e60*/  FMUL R11, R33, R11 ;  /* 0x0000000b210b7220 */ /* 0x000fe20000400000 */
[----:B------:R-:W-:Y:S01]  /*5e70*/  FFMA R6, R35, R37, R6 ;  /* 0x0000002523067223 */ /* 0x000fe20000000006 */
[--C-:B------:R-:W-:Y:S02]  /*5e80*/  HADD2.F32 R20, -RZ, R48.reuse.H0_H0 ;  /* 0x20000030ff147230 */ /* 0x100fe40000004100 */
[----:B------:R-:W-:Y:S01]  /*5e90*/  FMUL R8, R33, R12 ;  /* 0x0000000c21087220 */ /* 0x000fe20000400000 */
[----:B------:R-:W-:Y:S01]  /*5ea0*/  FFMA R11, R35, R36, R11 ;  /* 0x00000024230b7223 */ /* 0x000fe2000000000b */
[----:B------:R-:W-:Y:S02]  /*5eb0*/  HADD2.F32 R36, -RZ, R48.H1_H1 ;  /* 0x30000030ff247230 */ /* 0x000fe40000004100 */
[C---:B------:R-:W-:Y:S01]  /*5ec0*/  FMUL R9, R33.reuse, R13 ;  /* 0x0000000d21097220 */ /* 0x040fe20000400000 */
[--C-:B------:R-:W-:Y:S02]  /*5ed0*/  HADD2.F32 R21, -RZ, R49.reuse.H0_H0 ;  /* 0x20000031ff157230 */ /* 0x100fe40000004100 */
[----:B------:R-:W-:Y:S01]  /*5ee0*/  FMUL R10, R33, R14 ;  /* 0x0000000e210a7220 */ /* 0x000fe20000400000 */
[C---:B------:R-:W-:Y:S01]  /*5ef0*/  FFMA R8, R35.reuse, R20, R8 ;  /* 0x0000001423087223 */ /* 0x040fe20000000008 */
[C---:B------:R-:W-:Y:S01]  /*5f00*/  FFMA R9, R35.reuse, R36, R9 ;  /* 0x0000002423097223 */ /* 0x040fe20000000009 */
[----:B------:R-:W-:Y:S02]  /*5f10*/  HADD2.F32 R20, -RZ, R49.H1_H1 ;  /* 0x30000031ff147230 */ /* 0x000fe40000004100 */
[----:B------:R-:W-:Y:S01]  /*5f20*/  FFMA R10, R35, R21, R10 ;  /* 0x00000015230a7223 */ /* 0x000fe2000000000a */
[C---:B------:R-:W-:Y:S01]  /*5f30*/  FMUL R15, R33.reuse, R15 ;  /* 0x0000000f210f7220 */ /* 0x040fe20000400000 */
[--C-:B------:R-:W-:Y:S02]  /*5f40*/  HADD2.F32 R21, -RZ, R50.reuse.H0_H0 ;  /* 0x20000032ff157230 */ /* 0x100fe40000004100 */
[C---:B------:R-:W-:Y:S01]  /*5f50*/  FMUL R12, R33.reuse, R16 ;  /* 0x00000010210c7220 */ /* 0x040fe20000400000 */
[----:B------:R-:W-:Y:S02]  /*5f60*/  HADD2.F32 R36, -RZ, R50.H1_H1 ;  /* 0x30000032ff247230 */ /* 0x000fe40000004100 */
[C---:B------:R-:W-:Y:S01]  /*5f70*/  FMUL R13, R33.reuse, R17 ;  /* 0x00000011210d7220 */ /* 0x040fe20000400000 */
[----:B------:R-:W-:Y:S02]  /*5f80*/  HADD2.F32 R37, -RZ, R51.H0_H0 ;  /* 0x20000033ff257230 */ /* 0x000fe40000004100 */
[----:B------:R-:W-:Y:S01]  /*5f90*/  FMUL R14, R33, R18 ;  /* 0x00000012210e7220 */ /* 0x000fe20000400000 */
[----:B------:R-:W-:Y:S01]  /*5fa0*/  FFMA R15, R35, R20, R15 ;  /* 0x00000014230f7223 */ /* 0x000fe2000000000f */
[----:B------:R-:W-:Y:S01]  /*5fb0*/  FMUL R19, R33, R19 ;  /* 0x0000001321137220 */ /* 0x000fe20000400000 */
[C---:B------:R-:W-:Y:S01]  /*5fc0*/  FFMA R12, R35.reuse, R21, R12 ;  /* 0x00000015230c7223 */ /* 0x040fe2000000000c */
[C---:B------:R-:W-:Y:S01]  /*5fd0*/  FFMA R13, R35.reuse, R36, R13 ;  /* 0x00000024230d7223 */ /* 0x040fe2000000000d */
[C---:B------:R-:W-:Y:S01]  /*5fe0*/  FFMA R14, R35.reuse, R37, R14 ;  /* 0x00000025230e7223 */ /* 0x040fe2000000000e */
[----:B------:R-:W-:Y:S01]  /*5ff0*/  FFMA R19, R35, R38, R19 ;  /* 0x0000002623137223 */ /* 0x000fe20000000013 */
[----:B------:R-:W-:Y:S02]  /*6000*/  F2FP.F16.F32.PACK_AB R45, R7, R3 ;  /* 0x00000003072d723e */ /* 0x000fe400000000ff */
[----:B------:R-:W-:Y:S02]  /*6010*/  F2FP.F16.F32.PACK_AB R46, R5, R4 ;  /* 0x00000004052e723e */ /* 0x000fe400000000ff */
[----:B------:R-:W-:Y:S02]  /*6020*/  F2FP.F16.F32.PACK_AB R47, R11, R6 ;  /* 0x000000060b2f723e */ /* 0x000fe400000000ff */
[----:B------:R-:W-:Y:S02]  /*6030*/  F2FP.F16.F32.PACK_AB R84, R9, R8 ;  /* 0x000000080954723e */ /* 0x000fe400000000ff */
[----:B------:R-:W-:Y:S01]  /*6040*/  F2FP.F16.F32.PACK_AB R85, R15, R10 ;  /* 0x0000000a0f55723e */ /* 0x000fe200000000ff */
[----:B------:R1:W-:Y:S01]  /*6050*/  STSM.16.M88.4 [R78+0x200], R44 ;  /* 0x0002002c4e007844 */ /* 0x0003e20000000200 */
[----:B------:R-:W-:Y:S02]  /*6060*/  F2FP.F16.F32.PACK_AB R86, R13, R12 ;  /* 0x0000000c0d56723e */ /* 0x000fe400000000ff */
[----:B------:R-:W-:Y:S05]  /*6070*/  F2FP.F16.F32.PACK_AB R87, R19, R14 ;  /* 0x0000000e1357723e */ /* 0x000fea00000000ff */
[----:B------:R1:W-:Y:S01]  /*6080*/  STSM.16.M88.4 [R77+0x200], R84 ;  /* 0x000200544d007844 */ /* 0x0003e20000000200 */
[----:B------:R-:W-:Y:S01]  /*6090*/  @!PT LDS RZ, [RZ] ;  /* 0x00000000fffff984 */ /* 0x000fe20000000800 */
[----:B------:R-:W-:Y:S01]  /*60a0*/  @!PT LDS RZ, [RZ] ;  /* 0x00000000fffff984 */ /* 0x000fe20000000800 */
[----:B------:R-:W-:Y:S01]  /*60b0*/  @!PT LDS RZ, [RZ] ;  /* 0x00000000fffff984 */ /* 0x000fe20000000800 */
[----:B------:R-:W-:Y:S01]  /*60c0*/  @!PT LDS RZ, [RZ] ;  /* 0x00000000fffff984 */ /* 0x000fe20000000800 */
[----:B------:R2:W-:Y:S07]  /*60d0*/  MEMBAR.ALL.CTA ;  /* 0x0000000000007992 */ /* 0x0005ee0000008000 */
[----:B--2---:R-:W2:Y:S02]  /*60e0*/  FENCE.VIEW.ASYNC.S ;  /* 0x00000000000073c6 */ /* 0x004ea40000000000 */
[----:B--2---:R-:W-:Y:S06]  /*60f0*/  BAR.SYNC.DEFER_BLOCKING 0x1, 0x80 ;  /* 0x0042000000007b1d */ /* 0x004fec0000010000 */
[----:B------:R-:W-:Y:S05]  /*6100*/  @P0 BRA `(.L_x_100) ;  /* 0x0000000000280947 */ /* 0x000fea0003800000 */
[----:B------:R-:W-:Y:S02]  /*6110*/  UIADD3 UR4, UPT, UPT, UR48, 0x200, URZ ;  /* 0x0000020030047890 */ /* 0x000fe4000fffe0ff */
[----:B------:R-:W-:Y:S01]  /*6120*/  UIADD3 UR6, UP0, UPT, UR52, 0x680, URZ ;  /* 0x0000068034067890 */ /* 0x000fe2000ff1e0ff */
[----:B------:R-:W-:Y:S03]  /*6130*/  UMOV UR43, UR36 ;  /* 0x00000024002b7c82 */ /* 0x000fe60008000000 */
[----:B------:R-:W-:Y:S01]  /*6140*/  MOV R66, UR4 ;  /* 0x0000000400427c02 */ /* 0x000fe20008000f00 */
[----:B------:R-:W-:Y:S03]  /*6150*/  UIADD3.X UR7, UPT, UPT, URZ, UR53, URZ, UP0, !UPT ;  /* 0x00000035ff077290 */ /* 0x000fe600087fe4ff */
[----:B------:R-:W-:Y:S11]  /*6160*/  R2UR UR40, R66 ;  /* 0x00000000422872ca */ /* 0x000ff600000e0000 */
[----:B------:R-:W-:Y:S02]  /*6170*/  @!UPT UIADD3 URZ, UPT, UPT, URZ, URZ, URZ ;  /* 0x000000fffffff290 */ /* 0x000fe4000fffe0ff */
[----:B------:R2:W-:Y:S01]  /*6180*/  UTMASTG.3D [UR40], [UR6] ;  /* 0x00000028060073b5 */ /* 0x0005e20008010000 */
[----:B------:R0:W-:Y:S01]  /*6190*/  UTMACMDFLUSH ;  /* 0x00000000000079b7 */ /* 0x0001e20000000000 */
[----:B--2---:R-:W-:Y:S04]  /*61a0*/  DEPBAR.LE SB0, 0x1 ;  /* 0x000080400000791a */ /* 0x004fe80000000000 */
.L_x_100:
[----:B------:R-:W-:Y:S05]  /*61b0*/  BSYNC.RECONVERGENT B0 ;  /* 0x0000000000007941 */ /* 0x000fea0003800200 */
.L_x_99:
[----:B------:R-:W-:Y:S01]  /*61c0*/  BAR.SYNC.DEFER_BLOCKING 0x1, 0x80 ;  /* 0x0042000000007b1d */ /* 0x000fe20000010000 */
[----:B------:R-:W-:Y:S01]  /*61d0*/  ISETP.NE.AND P1, PT, R76, RZ, PT ;  /* 0x000000ff4c00720c */ /* 0x000fe20003f25270 */
[----:B------:R-:W-:Y:S01]  /*61e0*/  UISETP.NE.AND UP0, UPT, UR49, URZ, UPT ;  /* 0x000000ff3100728c */ /* 0x000fe2000bf05270 */
[----:B------:R-:W-:Y:S11]  /*61f0*/  LEA R3, R39, UR48, 0x3 ;  /* 0x0000003027037c11 */ /* 0x000ff6000f8e18ff */
[----:B------:R-:W-:Y:S01]  /*6200*/  @P1 SHF.L.U32 R2, R70, 0x1f, RZ ;  /* 0x0000001f46021819 */ /* 0x000fe200000006ff */
[----:B------:R-:W-:Y:S06]  /*6210*/  BRA.U !UP0, `(.L_x_101) ;  /* 0x0000000108247547 */ /* 0x000fec000b800000 */
[----:B------:R-:W-:Y:S01]  /*6220*/  IMAD.U32 R5, RZ, RZ, UR51 ;  /* 0x00000033ff057e24 */ /* 0x000fe2000f8e00ff */
[----:B------:R-:W-:Y:S01]  /*6230*/  MOV R0, UR37 ;  /* 0x0000002500007c02 */ /* 0x000fe20008000f00 */
[----:B------:R-:W-:Y:S03]  /*6240*/  UIADD3 UR51, UPT, UPT, UR51, 0x1, URZ ;  /* 0x0000000133337890 */ /* 0x000fe6000fffe0ff */
[----:B------:R-:W-:Y:S01]  /*6250*/  @P1 LEA R5, R5, UR48, 0x3 ;  /* 0x0000003005051c11 */ /* 0x000fe2000f8e18ff */
[----:B------:R-:W-:Y:S04]  /*6260*/  UISETP.NE.AND UP0, UPT, UR51, 0x4, UPT ;  /* 0x000000043300788c */ /* 0x000fe8000bf05270 */
[----:B------:R-:W-:Y:S01]  /*6270*/  @P1 VIADD R5, R5, 0x70 ;  /* 0x0000007005051836 */ /* 0x000fe20000000000 */
[----:B------:R-:W-:Y:S04]  /*6280*/  USEL UR51, UR51, URZ, UP0 ;  /* 0x000000ff33337287 */ /* 0x000fe80008000000 */
[----:B------:R-:W-:Y:S04]  /*6290*/  @P1 PRMT R0, R0, 0x654, R5 ;  /* 0x0000065400001816 */ /* 0x000fe80000000005 */
[----:B------:R2:W-:Y:S04]  /*62a0*/  @P1 SYNCS.ARRIVE.TRANS64.RED.A1T0 RZ, [R0+URZ], RZ ;  /* 0x000000ff00ff19a7 */ /* 0x0005e800081004ff */
.L_x_101:
[----:B------:R-:W4:Y:S01]  /*62b0*/  @P1 SYNCS.PHASECHK.TRANS64.TRYWAIT P0, [R3+URZ+0x50], R2 ;  /* 0x00005002030015a7 */ /* 0x000f2200080011ff */
[----:B------:R-:W-:Y:S01]  /*62c0*/  BSSY B1, `(.L_x_102) ;  /* 0x0000013000017945 */ /* 0x000fe20003800000 */
[----:B----4-:R-:W-:Y:S03]  /*62d0*/  @P1 SEL R81, RZ, 0x1, !P0 ;  /* 0x00000001ff511807 */ /* 0x010fe60004000000 */
[----:B------:R-:W-:Y:S05]  /*62e0*/  @!P1 BRA `(.L_x_103) ;  /* 0x0000000000409947 */ /* 0x000fea0003800000 */
[----:B------:R-:W-:Y:S01]  /*62f0*/  ISETP.NE.AND P1, PT, R82, RZ, PT ;  /* 0x000000ff5200720c */ /* 0x000fe20003f25270 */
[----:B------:R-:W-:Y:S01]  /*6300*/  BSSY B0, `(.L_x_104) ;  /* 0x0000009000007945 */ /* 0x000fe20003800000 */
[----:B------:R-:W-:Y:S11]  /*6310*/  ISETP.NE.AND P0, PT, R81, RZ, PT ;  /* 0x000000ff5100720c */ /* 0x000ff60003f05270 */
[----:B------:R-:W-:Y:S05]  /*6320*/  @P1 IMAD R4, R39, 0x1000, R80 ;  /* 0x0000100027041824 */ /* 0x000fea00078e0250 */
[----:B------:R-:W-:Y:S05]  /*6330*/  @P1 IADD3 R2, PT, PT, R4, UR48, RZ ;  /* 0x0000003004021c10 */ /* 0x000fea000fffe0ff */
[----:B------:R-:W-:Y:S01]  /*6340*/  @P1 IMAD.IADD R2, R71, 0x1, R2 ;  /* 0x0000000147021824 */ /* 0x000fe200078e0202 */
[----:B------:R-:W-:Y:S06]  /*6350*/  @P0 BRA `(.L_x_105) ;  /* 0x00000000000c0947 */ /* 0x000fec0003800000 */
[----:B--2---:R-:W-:Y:S04]  /*6360*/  SHF.L.U32 R0, R70, 0x1f, RZ ;  /* 0x0000001f46007819 */ /* 0x004fe800000006ff */
[----:B------:R-:W2:Y:S02]  /*6370*/  SYNCS.PHASECHK.TRANS64.TRYWAIT P0, [R3+URZ+0x50], R0 ;  /* 0x00005000030075a7 */ /* 0x000ea400080011ff */
[----:B--2---:R-:W-:Y:S05]  /*6380*/  @!P0 BRA `(.L_x_106) ;  /* 0x0000002400a88947 */ /* 0x004fea0003800000 */
.L_x_105:
[----:B------:R-:W-:Y:S05]  /*6390*/  BSYNC B0 ;  /* 0x0000000000007941 */ /* 0x000fea0003800000 */
.L_x_104:
[----:B------:R-:W-:Y:S02]  /*63a0*/  ISETP.NE.AND P0, PT, R82, RZ, PT ;  /* 0x000000ff5200720c */ /* 0x000fe40003f05270 */
[----:B------:R-:W-:Y:S11]  /*63b0*/  IADD3 R39, PT, PT, R39, 0x1, RZ ;  /* 0x0000000127277810 */ /* 0x000ff60007ffe0ff */
[----:B------:R-:W-:Y:S05]  /*63c0*/  @P0 WARPSYNC.ALL ;  /* 0x0000000000000948 */ /* 0x000fea0003800000 */
[----:B------:R4:W1:Y:S04]  /*63d0*/  @P0 LDSM.16.M88.4 R40, [R4+UR48+0x200] ;  /* 0x000200300428083b */ /* 0x0008680008000200 */
[----:B------:R4:W1:Y:S02]  /*63e0*/  @P0 LDSM.16.M88.4 R48, [R2+0x200] ;  /* 0x000200000230083b */ /* 0x0008640000000200 */
.L_x_103:
[----:B------:R-:W-:Y:S05]  /*63f0*/  BSYNC B1 ;  /* 0x0000000000017941 */ /* 0x000fea0003800000 */
.L_x_102:
[----:B--2---:R-:W-:Y:S05]  /*6400*/  VIADD R0, R34, 0x20 ;  /* 0x0000002022007836 */ /* 0x004fea0000000000 */
[----:B------:R-:W-:Y:S04]  /*6410*/  SHF.R.U32.HI R0, RZ, 0x15, R0 ;  /* 0x00000015ff007819 */ /* 0x000fe80000011600 */
[----:B------:R-:W-:Y:S11]  /*6420*/  LOP3.LUT P0, RZ, R0, 0x3, R65, 0x48, !PT ;  /* 0x0000000300ff7812 */ /* 0x000ff60007804841 */
[----:B------:R-:W-:Y:S02]  /*6430*/  @!UPT UIADD3 URZ, UPT, UPT, URZ, URZ, URZ ;  /* 0x000000fffffff290 */ /* 0x000fe4000fffe0ff */
[----:B------:R-:W-:Y:S05]  /*6440*/  @!P0 BRA `(.L_x_107) ;  /* 0x0000000000408947 */ /* 0x000fea0003800000 */
[----:B------:R-:W2:Y:S01]  /*6450*/  LDCU.64 UR8, c[0x4][0x70] ;  /* 0x01000e00ff0877ac */ /* 0x000ea20008000a00 */
[----:B------:R-:W-:Y:S01]  /*6460*/  MOV R3, 0x0 ;  /* 0x0000000000037802 */ /* 0x000fe20000000f00 */
[----:B------:R-:W-:Y:S02]  /*6470*/  HFMA2 R12, -RZ, RZ, 0, 5.9604644775390625e-08 ;  /* 0x00000001ff0c7431 */ /* 0x000fe400000001ff */
[----:B------:R-:W-:Y:S02]  /*6480*/  IMAD.MOV.U32 R8, RZ, RZ, 0x192 ;  /* 0x00000192ff087424 */ /* 0x000fe400078e00ff */
[----:B------:R-:W-:Y:S01]  /*6490*/  IMAD.MOV.U32 R13, RZ, RZ, RZ ;  /* 0x000000ffff0d7224 */ /* 0x000fe200078e00ff */
[----:B------:R-:W5:Y:S01]  /*64a0*/  LDCU.64 UR6, c[0x4][0x78] ;  /* 0x01000f00ff0677ac */ /* 0x000f620008000a00 */
[----:B----4-:R-:W4:Y:S01]  /*64b0*/  LDC.64 R2, c[0x4][R3] ;  /* 0x0100000003027b82 */ /* 0x010f220000000a00 */
[----:B------:R-:W3:Y:S01]  /*64c0*/  LDCU.64 UR4, c[0x4][0x10] ;  /* 0x01000200ff0477ac */ /* 0x000ee20008000a00 */
[----:B--2---:R-:W-:Y:S01]  /*64d0*/  MOV R5, UR9 ;  /* 0x0000000900057c02 */ /* 0x004fe20008000f00 */
[----:B------:R-:W-:Y:S01]  /*64e0*/  IMAD.U32 R4, RZ, RZ, UR8 ;  /* 0x00000008ff047e24 */ /* 0x000fe2000f8e00ff */
[----:B-----5:R-:W-:Y:S01]  /*64f0*/  MOV R7, UR7 ;  /* 0x0000000700077c02 */ /* 0x020fe20008000f00 */
[----:B------:R-:W-:Y:S01]  /*6500*/  IMAD.U32 R6, RZ, RZ, UR6 ;  /* 0x00000006ff067e24 */ /* 0x000fe2000f8e00ff */
[----:B---3--:R-:W-:Y:S01]  /*6510*/  MOV R11, UR5 ;  /* 0x00000005000b7c02 */ /* 0x008fe20008000f00 */
[----:B------:R-:W-:Y:S02]  /*6520*/  IMAD.U32 R10, RZ, RZ, UR4 ;  /* 0x00000004ff0a7e24 */ /* 0x000fe4000f8e00ff */
[----:B------:R-:W-:Y:S07]  /*6530*/  LEPC R20, `(.L_x_107) ;  /* 0x000000001014794e */ /* 0x000fee0000000000 */
[----:B-1--4-:R-:W-:Y:S05]  /*6540*/  CALL.ABS.NOINC R2 ;  /* 0x0000000002007343 */ /* 0x012fea0003c00000 */
.L_x_107:
[----:B------:R-:W-:Y:S01]  /*6550*/  ISETP.NE.AND P6, PT, R76, RZ, PT ;  /* 0x000000ff4c00720c */ /* 0x000fe20003fc5270 */
[----:B------:R-:W-:Y:S05]  /*6560*/  WARPSYNC.ALL ;  /* 0x0000000000007948 */ /* 0x000fea0003800000 */
[----:B------:R-:W-:Y:S01]  /*6570*/  R2UR UR4, R34 ;  /* 0x00000000220472ca */ /* 0x000fe200000e0000 */
[--C-:B-1----:R-:W-:Y:S01]  /*6580*/  HADD2.F32 R20, -RZ, R40.reuse.H0_H0 ;  /* 0x20000028ff147230 */ /* 0x102fe20000004100 */
[----:B------:R-:W-:Y:S01]  /*6590*/  ISETP.NE.AND P0, PT, R72, RZ, PT ;  /* 0x000000ff4800720c */ /* 0x000fe20003f05270 */
[----:B------:R-:W-:Y:S01]  /*65a0*/  HADD2.F32 R21, -RZ, R40.H1_H1 ;  /* 0x30000028ff157230 */ /* 0x000fe20000004100 */
[----:B------:R-:W-:Y:S01]  /*65b0*/  MOV R38, UR51 ;  /* 0x0000003300267c02 */ /* 0x000fe20008000f00 */
[--C-:B------:R-:W-:Y:S01]  /*65c0*/  HADD2.F32 R36, -RZ, R41.reuse.H1_H1 ;  /* 0x30000029ff247230 */ /* 0x100fe20000004100 */
[----:B------:R-:W-:Y:S01]  /*65d0*/  MOV R83, UR37 ;  /* 0x0000002500537c02 */ /* 0x000fe20008000f00 */
[----:B------:R-:W-:Y:S01]  /*65e0*/  HADD2.F32 R37, -RZ, R48.H0_H0 ;  /* 0x20000030ff257230 */ /* 0x000fe20000004100 */
[----:B------:R-:W-:Y:S01]  /*65f0*/  @P6 LEA R38, R38, UR48, 0x3 ;  /* 0x0000003026266c11 */ /* 0x000fe2000f8e18ff */
[----:B------:R-:W-:Y:S01]  /*6600*/  BSSY.RECONVERGENT B0, `(.L_x_108) ;  /* 0x000004d000007945 */ /* 0x000fe20003800200 */
[----:B------:R-:W-:Y:S02]  /*6610*/  @P6 SHF.L.U32 R88, R70, 0x1f, RZ ;  /* 0x0000001f46586819 */ /* 0x000fe400000006ff */
[----:B------:R-:W-:Y:S01]  /*6620*/  @P6 IADD3 R38, PT, PT, R38, 0x70, RZ ;  /* 0x0000007026266810 */ /* 0x000fe20007ffe0ff */
[----:B----4-:R-:W1:Y:S03]  /*6630*/  LDTM.16dp256bit.x4 R4, tmem[UR4+0x20] ;  /* 0x00002004000479ee */ /* 0x010e660008120000 */
[----:B------:R-:W-:Y:S02]  /*6640*/  @P6 PRMT R38, R83, 0x654, R38 ;  /* 0x0000065453266816 */ /* 0x000fe40000000026 */
[----:B------:R-:W-:Y:S01]  /*6650*/  LEA R83, R39, UR48, 0x3 ;  /* 0x0000003027537c11 */ /* 0x000fe2000f8e18ff */
[C---:B-1----:R-:W-:Y:S01]  /*6660*/  FMUL R0, R33.reuse, R4 ;  /* 0x0000000421007220 */ /* 0x042fe20000400000 */
[C---:B------:R-:W-:Y:S01]  /*6670*/  FMUL R2, R33.reuse, R5 ;  /* 0x0000000521027220 */ /* 0x040fe20000400000 */
[C---:B------:R-:W-:Y:S01]  /*6680*/  FMUL R3, R33.reuse, R6 ;  /* 0x0000000621037220 */ /* 0x040fe20000400000 */
[----:B------:R-:W-:Y:S01]  /*6690*/  FMUL R7, R33, R7 ;  /* 0x0000000721077220 */ /* 0x000fe20000400000 */
[C---:B------:R-:W-:Y:S01]  /*66a0*/  FFMA R0, R35.reuse, R20, R0 ;  /* 0x0000001423007223 */ /* 0x040fe20000000000 */
[----:B------:R-:W-:Y:S02]  /*66b0*/  HADD2.F32 R20, -RZ, R41.H0_H0 ;  /* 0x20000029ff147230 */ /* 0x000fe40000004100 */
[----:B------:R-:W-:Y:S01]  /*66c0*/  FFMA R2, R35, R21, R2 ;  /* 0x0000001523027223 */ /* 0x000fe20000000002 */
[C---:B------:R-:W-:Y:S01]  /*66d0*/  FMUL R4, R33.reuse, R8 ;  /* 0x0000000821047220 */ /* 0x040fe20000400000 */
[----:B------:R-:W-:Y:S01]  /*66e0*/  FMUL R5, R33, R9 ;  /* 0x0000000921057220 */ /* 0x000fe20000400000 */
[--C-:B------:R-:W-:Y:S02]  /*66f0*/  HADD2.F32 R21, -RZ, R43.reuse.H0_H0 ;  /* 0x2000002bff157230 */ /* 0x100fe40000004100 */
[C---:B------:R-:W-:Y:S01]  /*6700*/  FFMA R3, R35.reuse, R20, R3 ;  /* 0x0000001423037223 */ /* 0x040fe20000000003 */
[--C-:B------:R-:W-:Y:S01]  /*6710*/  HADD2.F32 R20, -RZ, R42.reuse.H0_H0 ;  /* 0x2000002aff147230 */ /* 0x100fe20000004100 */
[----:B------:R-:W-:Y:S01]  /*6720*/  F2FP.F16.F32.PACK_AB R44, R2, R0 ;  /* 0x00000000022c723e */ /* 0x000fe200000000ff */
[----:B------:R-:W-:Y:S01]  /*6730*/  FFMA R7, R35, R36, R7 ;  /* 0x0000002423077223 */ /* 0x000fe20000000007 */
[----:B------:R-:W-:Y:S01]  /*6740*/  FMUL R6, R33, R10 ;  /* 0x0000000a21067220 */ /* 0x000fe20000400000 */
[----:B------:R-:W-:Y:S02]  /*6750*/  HADD2.F32 R36, -RZ, R43.H1_H1 ;  /* 0x3000002bff247230 */ /* 0x000fe40000004100 */
[----:B------:R-:W-:Y:S01]  /*6760*/  FFMA R4, R35, R20, R4 ;  /* 0x0000001423047223 */ /* 0x000fe20000000004 */
[----:B------:R-:W-:Y:S01]  /*6770*/  HADD2.F32 R20, -RZ, R42.H1_H1 ;  /* 0x3000002aff147230 */ /* 0x000fe20000004100 */
[----:B------:R-:W-:Y:S01]  /*6780*/  F2FP.F16.F32.PACK_AB R45, R7, R3 ;  /* 0x00000003072d723e */ /* 0x000fe200000000ff */
[C---:B------:R-:W-:Y:S01]  /*6790*/  FMUL R11, R33.reuse, R11 ;  /* 0x0000000b210b7220 */ /* 0x040fe20000400000 */
[C---:B------:R-:W-:Y:S01]  /*67a0*/  FMUL R8, R33.reuse, R12 ;  /* 0x0000000c21087220 */ /* 0x040fe20000400000 */
[----:B------:R-:W-:Y:S01]  /*67b0*/  FMUL R9, R33, R13 ;  /* 0x0000000d21097220 */ /* 0x000fe20000400000 */
[C---:B------:R-:W-:Y:S01]  /*67c0*/  FFMA R5, R35.reuse, R20, R5 ;  /* 0x0000001423057223 */ /* 0x040fe20000000005 */
[----:B------:R-:W-:Y:S02]  /*67d0*/  HADD2.F32 R20, -RZ, R48.H1_H1 ;  /* 0x30000030ff147230 */ /* 0x000fe40000004100 */
[C---:B------:R-:W-:Y:S01]  /*67e0*/  FFMA R6, R35.reuse, R21, R6 ;  /* 0x0000001523067223 */ /* 0x040fe20000000006 */
[C---:B------:R-:W-:Y:S01]  /*67f0*/  FFMA R11, R35.reuse, R36, R11 ;  /* 0x00000024230b7223 */ /* 0x040fe2000000000b */
[C---:B------:R-:W-:Y:S01]  /*6800*/  FFMA R8, R35.reuse, R37, R8 ;  /* 0x0000002523087223 */ /* 0x040fe20000000008 */
[--C-:B------:R-:W-:Y:S02]  /*6810*/  HADD2.F32 R21, -RZ, R49.reuse.H0_H0 ;  /* 0x20000031ff157230 */ /* 0x100fe40000004100 */
[----:B------:R-:W-:Y:S01]  /*6820*/  FFMA R9, R35, R20, R9 ;  /* 0x0000001423097223 */ /* 0x000fe20000000009 */
[C---:B------:R-:W-:Y:S01]  /*6830*/  FMUL R10, R33.reuse, R14 ;  /* 0x0000000e210a7220 */ /* 0x040fe20000400000 */
[----:B------:R-:W-:Y:S02]  /*6840*/  HADD2.F32 R20, -RZ, R49.H1_H1 ;  /* 0x30000031ff147230 */ /* 0x000fe40000004100 */
[C---:B------:R-:W-:Y:S01]  /*6850*/  FMUL R15, R33.reuse, R15 ;  /* 0x0000000f210f7220 */ /* 0x040fe20000400000 */
[----:B------:R-:W-:Y:S01]  /*6860*/  FMUL R12, R33, R16 ;  /* 0x00000010210c7220 */ /* 0x000fe20000400000 */
[C---:B------:R-:W-:Y:S01]  /*6870*/  FFMA R10, R35.reuse, R21, R10 ;  /* 0x00000015230a7223 */ /* 0x040fe2000000000a */
[--C-:B------:R-:W-:Y:S02]  /*6880*/  HADD2.F32 R21, -RZ, R50.reuse.H0_H0 ;  /* 0x20000032ff157230 */ /* 0x100fe40000004100 */
[----:B------:R-:W-:Y:S01]  /*6890*/  FFMA R15, R35, R20, R15 ;  /* 0x00000014230f7223 */ /* 0x000fe2000000000f */
[----:B------:R-:W-:Y:S02]  /*68a0*/  HADD2.F32 R20, -RZ, R50.H1_H1 ;  /* 0x30000032ff147230 */ /* 0x000fe40000004100 */
[C---:B------:R-:W-:Y:S01]  /*68b0*/  FMUL R13, R33.reuse, R17 ;  /* 0x00000011210d7220 */ /* 0x040fe20000400000 */
[--C-:B------:R-:W-:Y:S02]  /*68c0*/  HADD2.F32 R37, -RZ, R51.reuse.H0_H0 ;  /* 0x20000033ff257230 */ /* 0x100fe40000004100 */
[C---:B------:R-:W-:Y:S01]  /*68d0*/  FMUL R14, R33.reuse, R18 ;  /* 0x00000012210e7220 */ /* 0x040fe20000400000 */
[----:B------:R-:W-:Y:S02]  /*68e0*/  HADD2.F32 R36, -RZ, R51.H1_H1 ;  /* 0x30000033ff247230 */ /* 0x000fe40000004100 */
        /* <DEDUP_REMOVED lines=21> */
[----:B------:R-:W-:Y:S02]  /*6a40*/  UIADD3 UR8, UP0, UPT, UR52, 0x680, URZ ;  /* 0x0000068034087890 */ /* 0x000fe4000ff1e0ff */
[----:B------:R-:W-:Y:S02]  /*6a50*/  UIADD3 UR5, UPT, UPT, UR41, 0x20, URZ ;  /* 0x0000002029057890 */ /* 0x000fe4000fffe0ff */
[----:B------:R-:W-:Y:S02]  /*6a60*/  UIADD3 UR4, UPT, UPT, UR48, 0x1200, URZ ;  /* 0x0000120030047890 */ /* 0x000fe4000fffe0ff */
[----:B------:R-:W-:Y:S01]  /*6a70*/  UIADD3.X UR9, UPT, UPT, URZ, UR53, URZ, UP0, !UPT ;  /* 0x00000035ff097290 */ /* 0x000fe200087fe4ff */
[----:B------:R-:W-:Y:S01]  /*6a80*/  UMOV UR6, UR42 ;  /* 0x0000002a00067c82 */ /* 0x000fe20008000000 */
[----:B------:R-:W-:Y:S07]  /*6a90*/  UMOV UR7, UR36 ;  /* 0x0000002400077c82 */ /* 0x000fee0008000000 */
[----:B------:R2:W-:Y:S01]  /*6aa0*/  UTMASTG.3D [UR4], [UR8] ;  /* 0x00000004080073b5 */ /* 0x0005e20008010000 */
[----:B------:R0:W-:Y:S01]  /*6ab0*/  UTMACMDFLUSH ;  /* 0x00000000000079b7 */ /* 0x0001e20000000000 */
[----:B--2---:R-:W-:Y:S04]  /*6ac0*/  DEPBAR.LE SB0, 0x1 ;  /* 0x000080400000791a */ /* 0x004fe80000000000 */
.L_x_109:
[----:B------:R-:W-:Y:S05]  /*6ad0*/  BSYNC.RECONVERGENT B0 ;  /* 0x0000000000007941 */ /* 0x000fea0003800200 */
.L_x_108:
[----:B------:R-:W-:Y:S01]  /*6ae0*/  BAR.SYNC.DEFER_BLOCKING 0x1, 0x80 ;  /* 0x0042000000007b1d */ /* 0x000fe20000010000 */
[----:B------:R-:W-:Y:S04]  /*6af0*/  UIADD3 UR40, UPT, UPT, UR51, 0x1, URZ ;  /* 0x0000000133287890 */ /* 0x000fe8000fffe0ff */
[----:B------:R-:W-:Y:S04]  /*6b00*/  UISETP.NE.AND UP0, UPT, UR40, 0x4, UPT ;  /* 0x000000042800788c */ /* 0x000fe8000bf05270 */
[----:B------:R-:W-:Y:S01]  /*6b10*/  USEL UR40, UR40, URZ, UP0 ;  /* 0x000000ff28287287 */ /* 0x000fe20008000000 */
[----:B------:R2:W-:Y:S01]  /*6b20*/  @P6 SYNCS.ARRIVE.TRANS64.RED.A1T0 RZ, [R38+URZ], RZ ;  /* 0x000000ff26ff69a7 */ /* 0x0005e200081004ff */
[----:B------:R-:W-:Y:S01]  /*6b30*/  BSSY B1, `(.L_x_110) ;  /* 0x0000014000017945 */ /* 0x000fe20003800000 */
[----:B------:R-:W4:Y:S02]  /*6b40*/  @P6 SYNCS.PHASECHK.TRANS64.TRYWAIT P0, [R83+URZ+0x50], R88 ;  /* 0x00005058530065a7 */ /* 0x000f2400080011ff */
[----:B----4-:R-:W-:Y:S01]  /*6b50*/  @P6 SEL R81, RZ, 0x1, !P0 ;  /* 0x00000001ff516807 */ /* 0x010fe20004000000 */
[----:B--2---:R-:W-:Y:S06]  /*6b60*/  @!P6 BRA `(.L_x_111) ;  /* 0x000000000040e947 */ /* 0x004fec0003800000 */
[----:B------:R-:W-:Y:S01]  /*6b70*/  ISETP.NE.AND P1, PT, R82, RZ, PT ;  /* 0x000000ff5200720c */ /* 0x000fe20003f25270 */
[----:B------:R-:W-:Y:S01]  /*6b80*/  BSSY B0, `(.L_x_112) ;  /* 0x0000009000007945 */ /* 0x000fe20003800000 */
[----:B------:R-:W-:Y:S11]  /*6b90*/  ISETP.NE.AND P0, PT, R81, RZ, PT ;  /* 0x000000ff5100720c */ /* 0x000ff60003f05270 */
[----:B------:R-:W-:Y:S05]  /*6ba0*/  @P1 IMAD R2, R39, 0x1000, R80 ;  /* 0x0000100027021824 */ /* 0x000fea00078e0250 */
[----:B------:R-:W-:Y:S05]  /*6bb0*/  @P1 IADD3 R0, PT, PT, R2, UR48, RZ ;  /* 0x0000003002001c10 */ /* 0x000fea000fffe0ff */
[----:B------:R-:W-:Y:S01]  /*6bc0*/  @P1 IMAD.IADD R0, R71, 0x1, R0 ;  /* 0x0000000147001824 */ /* 0x000fe200078e0200 */
[----:B------:R-:W-:Y:S06]  /*6bd0*/  @P0 BRA `(.L_x_113) ;  /* 0x00000000000c0947 */ /* 0x000fec0003800000 */
[----:B------:R-:W-:Y:S04]  /*6be0*/  SHF.L.U32 R4, R70, 0x1f, RZ ;  /* 0x0000001f46047819 */ /* 0x000fe800000006ff */
[----:B------:R-:W2:Y:S02]  /*6bf0*/  SYNCS.PHASECHK.TRANS64.TRYWAIT P0, [R83+URZ+0x50], R4 ;  /* 0x00005004530075a7 */ /* 0x000ea400080011ff */
[----:B--2---:R-:W-:Y:S05]  /*6c00*/  @!P0 BRA `(.L_x_114) ;  /* 0x0000001c009c8947 */ /* 0x004fea0003800000 */
.L_x_113:
[----:B------:R-:W-:Y:S05]  /*6c10*/  BSYNC B0 ;  /* 0x0000000000007941 */ /* 0x000fea0003800000 */
.L_x_112:
[----:B------:R-:W-:Y:S02]  /*6c20*/  ISETP.NE.AND P0, PT, R82, RZ, PT ;  /* 0x000000ff5200720c */ /* 0x000fe40003f05270 */
[----:B------:R-:W-:Y:S11]  /*6c30*/  IADD3 R39, PT, PT, R39, 0x1, RZ ;  /* 0x0000000127277810 */ /* 0x000ff60007ffe0ff */
[----:B------:R-:W-:Y:S05]  /*6c40*/  @P0 WARPSYNC.ALL ;  /* 0x0000000000000948 */ /* 0x000fea0003800000 */
[----:B------:R4:W1:Y:S04]  /*6c50*/  @P0 LDSM.16.M88.4 R40, [R2+UR48+0x200] ;  /* 0x000200300228083b */ /* 0x0008680008000200 */
[----:B------:R4:W1:Y:S02]  /*6c60*/  @P0 LDSM.16.M88.4 R48, [R0+0x200] ;  /* 0x000200000030083b */ /* 0x0008640000000200 */
.L_x_111:
[----:B------:R-:W-:Y:S05]  /*6c70*/  BSYNC B1 ;  /* 0x0000000000017941 */ /* 0x000fea0003800000 */
.L_x_110:
[----:B----4-:R-:W-:Y:S05]  /*6c80*/  VIADD R0, R34, 0x40 ;  /* 0x0000004022007836 */ /* 0x010fea0000000000 */
[----:B------:R-:W-:Y:S04]  /*6c90*/  SHF.R.U32.HI R0, RZ, 0x15, R0 ;  /* 0x00000015ff007819 */ /* 0x000fe80000011600 */
[----:B------:R-:W-:Y:S11]  /*6ca0*/  LOP3.LUT P0, RZ, R0, 0x3, R65, 0x48, !PT ;  /* 0x0000000300ff7812 */ /* 0x000ff60007804841 */
[----:B------:R-:W-:Y:S02]  /*6cb0*/  @!UPT UIADD3 URZ, UPT, UPT, URZ, URZ, URZ ;  /* 0x000000fffffff290 */ /* 0x000fe4000fffe0ff */
        /* <DEDUP_REMOVED lines=8> */
[----:B------:R-:W3:Y:S01]  /*6d40*/  LDCU.64 UR4, c[0x4][0x10] ;  /* 0x01000200ff0477ac */ /* 0x000ee20008000a00 */
[----:B----4-:R-:W-:Y:S01]  /*6d50*/  MOV R5, UR9 ;  /* 0x0000000900057c02 */ /* 0x010fe20008000f00 */
[----:B--2---:R-:W-:Y:S01]  /*6d60*/  IMAD.U32 R4, RZ, RZ, UR8 ;  /* 0x00000008ff047e24 */ /* 0x004fe2000f8e00ff */
[----:B-----5:R-:W-:Y:S01]  /*6d70*/  MOV R7, UR7 ;  /* 0x0000000700077c02 */ /* 0x020fe20008000f00 */
[----:B------:R-:W-:Y:S01]  /*6d80*/  IMAD.U32 R6, RZ, RZ, UR6 ;  /* 0x00000006ff067e24 */ /* 0x000fe2000f8e00ff */
[----:B---3--:R-:W-:Y:S01]  /*6d90*/  MOV R11, UR5 ;  /* 0x00000005000b7c02 */ /* 0x008fe20008000f00 */
[----:B------:R-:W-:Y:S02]  /*6da0*/  IMAD.U32 R10, RZ, RZ, UR4 ;  /* 0x00000004ff0a7e24 */ /* 0x000fe4000f8e00ff */
[----:B------:R-:W-:Y:S07]  /*6db0*/  LEPC R20, `(.L_x_115) ;  /* 0x000000001014794e */ /* 0x000fee0000000000 */
[----:B-1----:R-:W-:Y:S05]  /*6dc0*/  CALL.ABS.NOINC R2 ;  /* 0x0000000002007343 */ /* 0x002fea0003c00000 */
.L_x_115:
        /* <DEDUP_REMOVED lines=8> */
[----:B--2---:R-:W-:Y:S01]  /*6e50*/  MOV R83, UR37 ;  /* 0x0000002500537c02 */ /* 0x004fe20008000f00 */
[----:B------:R-:W-:Y:S01]  /*6e60*/  HADD2.F32 R37, -RZ, R48.H0_H0 ;  /* 0x20000030ff257230 */ /* 0x000fe20000004100 */
[----:B------:R-:W-:Y:S01]  /*6e70*/  @P6 LEA R38, R38, UR48, 0x3 ;  /* 0x0000003026266c11 */ /* 0x000fe2000f8e18ff */
[----:B------:R-:W-:Y:S01]  /*6e80*/  BSSY.RECONVERGENT B0, `(.L_x_116) ;  /* 0x000004d000007945 */ /* 0x000fe20003800200 */
[----:B------:R-:W-:Y:S02]  /*6e90*/  LEA R88, R39, UR48, 0x3 ;  /* 0x0000003027587c11 */ /* 0x000fe4000f8e18ff */
[----:B------:R-:W-:Y:S01]  /*6ea0*/  @P6 IADD3 R38, PT, PT, R38, 0x70, RZ ;  /* 0x0000007026266810 */ /* 0x000fe20007ffe0ff */
[----:B------:R-:W1:Y:S03]  /*6eb0*/  LDTM.16dp256bit.x4 R4, tmem[UR4+0x40] ;  /* 0x00004004000479ee */ /* 0x000e660008120000 */
[----:B------:R-:W-:Y:S02]  /*6ec0*/  @P6 PRMT R38, R83, 0x654, R38 ;  /* 0x0000065453266816 */ /* 0x000fe40000000026 */
[----:B------:R-:W-:Y:S01]  /*6ed0*/  @P6 SHF.L.U32 R83, R70, 0x1f, RZ ;  /* 0x0000001f46536819 */ /* 0x000fe200000006ff */
        /* <DEDUP_REMOVED lines=71> */
.L_x_117:
[----:B------:R-:W-:Y:S05]  /*7350*/  BSYNC.RECONVERGENT B0 ;  /* 0x0000000000007941 */ /* 0x000fea0003800200 */
.L_x_116:
        /* <DEDUP_REMOVED lines=19> */
.L_x_121:
[----:B------:R-:W-:Y:S05]  /*7490*/  BSYNC B0 ;  /* 0x0000000000007941 */ /* 0x000fea0003800000 */
.L_x_120:
[----:B------:R-:W-:Y:S11]  /*74a0*/  ISETP.NE.AND P0, PT, R82, RZ, PT ;  /* 0x000000ff5200720c */ /* 0x000ff60003f05270 */
[----:B------:R-:W-:Y:S02]  /*74b0*/  @!UPT UIADD3 URZ, UPT, UPT, URZ, URZ, URZ ;  /* 0x000000fffffff290 */ /* 0x000fe4000fffe0ff */
[----:B------:R-:W-:Y:S05]  /*74c0*/  @P0 WARPSYNC.ALL ;  /* 0x0000000000000948 */ /* 0x000fea0003800000 */
[----:B------:R4:W1:Y:S04]  /*74d0*/  @P0 LDSM.16.M88.4 R40, [R39+UR48+0x200] ;  /* 0x000200302728083b */ /* 0x0008680008000200 */
[----:B------:R4:W1:Y:S02]  /*74e0*/  @P0 LDSM.16.M88.4 R48, [R0+0x200] ;  /* 0x000200000030083b */ /* 0x0008640000000200 */
.L_x_119:
[----:B------:R-:W-:Y:S05]  /*74f0*/  BSYNC B1 ;  /* 0x0000000000017941 */ /* 0x000fea0003800000 */
.L_x_118:
[----:B----4-:R-:W-:Y:S05]  /*7500*/  VIADD R0, R34, 0x60 ;  /* 0x0000006022007836 */ /* 0x010fea0000000000 */
[----:B------:R-:W-:Y:S04]  /*7510*/  SHF.R.U32.HI R0, RZ, 0x15, R0 ;  /* 0x00000015ff007819 */ /* 0x000fe80000011600 */
[----:B------:R-:W-:Y:S11]  /*7520*/  LOP3.LUT P0, RZ, R0, 0x3, R65, 0x48, !PT ;  /* 0x0000000300ff7812 */ /* 0x000ff60007804841 */
[----:B------:R-:W-:Y:S02]  /*7530*/  @!UPT UIADD3 URZ, UPT, UPT, URZ, URZ, URZ ;  /* 0x000000fffffff290 */ /* 0x000fe4000fffe0ff */
[----:B------:R-:W-:Y:S05]  /*7540*/  @!P0 BRA `(.L_x_123) ;  /* 0x0000000000408947 */ /* 0x000fea0003800000 */
[----:B------:R-:W4:Y:S01]  /*7550*/  LDCU.64 UR8, c[0x4][0x70] ;  /* 0x01000e00ff0877ac */ /* 0x000f220008000a00 */
[----:B--2---:R-:W-:Y:S01]  /*7560*/  MOV R3, 0x0 ;  /* 0x0000000000037802 */ /* 0x004fe20000000f00 */
[----:B------:R-:W-:Y:S02]  /*7570*/  HFMA2 R12, -RZ, RZ, 0, 5.9604644775390625e-08 ;  /* 0x00000001ff0c7431 */ /* 0x000fe400000001ff */
[----:B------:R-:W-:Y:S02]  /*7580*/  IMAD.MOV.U32 R8, RZ, RZ, 0x192 ;  /* 0x00000192ff087424 */ /* 0x000fe400078e00ff */
[----:B------:R-:W-:Y:S01]  /*7590*/  IMAD.MOV.U32 R13, RZ, RZ, RZ ;  /* 0x000000ffff0d7224 */ /* 0x000fe200078e00ff */
[----:B------:R-:W2:Y:S01]  /*75a0*/  LDCU.64 UR6, c[0x4][0x78] ;  /* 0x01000f00ff0677ac */ /* 0x000ea20008000a00 */
[----:B------:R-:W1:Y:S01]  /*75b0*/  LDC.64 R2, c[0x4][R3] ;  /* 0x0100000003027b82 */ /* 0x000e620000000a00 */
[----:B------:R-:W5:Y:S01]  /*75c0*/  LDCU.64 UR4, c[0x4][0x10] ;  /* 0x01000200ff0477ac */ /* 0x000f620008000a00 */
[----:B----4-:R-:W-:Y:S01]  /*75d0*/  MOV R5, UR9 ;  /* 0x0000000900057c02 */ /* 0x010fe20008000f00 */
[----:B------:R-:W-:Y:S01]  /*75e0*/  IMAD.U32 R4, RZ, RZ, UR8 ;  /* 0x00000008ff047e24 */ /* 0x000fe2000f8e00ff */
[----:B--2---:R-:W-:Y:S01]  /*75f0*/  MOV R7, UR7 ;  /* 0x0000000700077c02 */ /* 0x004fe20008000f00 */
[----:B------:R-:W-:Y:S01]  /*7600*/  IMAD.U32 R6, RZ, RZ, UR6 ;  /* 0x00000006ff067e24 */ /* 0x000fe2000f8e00ff */
[----:B-----5:R-:W-:Y:S01]  /*7610*/  MOV R11, UR5 ;  /* 0x00000005000b7c02 */ /* 0x020fe20008000f00 */
[----:B------:R-:W-:Y:S02]  /*7620*/  IMAD.U32 R10, RZ, RZ, UR4 ;  /* 0x00000004ff0a7e24 */ /* 0x000fe4000f8e00ff */
[----:B------:R-:W-:Y:S07]  /*7630*/  LEPC R20, `(.L_x_123) ;  /* 0x000000001014794e */ /* 0x000fee0000000000 */
[----:B-1-3--:R-:W-:Y:S05]  /*7640*/  CALL.ABS.NOINC R2 ;  /* 0x0000000002007343 */ /* 0x00afea0003c00000 */
.L_x_123:
[----:B------:R-:W-:Y:S01]  /*7650*/  ISETP.NE.AND P0, PT, R72, RZ, PT ;  /* 0x000000ff4800720c */ /* 0x000fe20003f05270 */
[----:B------:R-:W-:Y:S05]  /*7660*/  WARPSYNC.ALL ;  /* 0x0000000000007948 */ /* 0x000fea0003800000 */
[----:B------:R-:W-:Y:S01]  /*7670*/  R2UR UR4, R34 ;  /* 0x00000000220472ca */ /* 0x000fe200000e0000 */
[--C-:B-1----:R-:W-:Y:S01]  /*7680*/  HADD2.F32 R20, -RZ, R40.reuse.H0_H0 ;  /* 0x20000028ff147230 */ /* 0x102fe20000004100 */
[----:B------:R-:W-:Y:S01]  /*7690*/  R2UR UR5, R79 ;  /* 0x000000004f0572ca */ /* 0x000fe200000e0000 */
[----:B------:R-:W-:Y:S01]  /*76a0*/  HADD2.F32 R36, -RZ, R40.H1_H1 ;  /* 0x30000028ff247230 */ /* 0x000fe20000004100 */
[----:B------:R-:W-:Y:S01]  /*76b0*/  BSSY.RECONVERGENT B0, `(.L_x_124) ;  /* 0x000004f000007945 */ /* 0x000fe20003800200 */
[--C-:B------:R-:W-:Y:S02]  /*76c0*/  HADD2.F32 R21, -RZ, R41.reuse.H0_H0 ;  /* 0x20000029ff157230 */ /* 0x100fe40000004100 */
[----:B------:R-:W-:Y:S02]  /*76d0*/  HADD2.F32 R38, -RZ, R41.H1_H1 ;  /* 0x30000029ff267230 */ /* 0x000fe40000004100 */
[--C-:B------:R-:W-:Y:S02]  /*76e0*/  HADD2.F32 R37, -RZ, R42.reuse.H0_H0 ;  /* 0x2000002aff257230 */ /* 0x100fe40000004100 */
[----:B------:R-:W-:Y:S02]  /*76f0*/  HADD2.F32 R40, -RZ, R42.H1_H1 ;  /* 0x3000002aff287230 */ /* 0x000fe40000004100 */
[----:B------:R-:W1:Y:S01]  /*7700*/  LDTM.16dp256bit.x4 R4, tmem[UR4+0x60] ;  /* 0x00006004000479ee */ /* 0x000e620008120000 */
[----:B------:R-:W-:Y:S01]  /*7710*/  NOP ;  /* 0x0000000000007918 */ /* 0x000fe20000000000 */
[----:B------:R-:W-:Y:S01]  /*7720*/  UIADD3 UR5, UPT, UPT, UR5, 0xe0, URZ ;  /* 0x000000e005057890 */ /* 0x000fe2000fffe0ff */
[--C-:B------:R-:W-:Y:S02]  /*7730*/  HADD2.F32 R39, -RZ, R43.reuse.H0_H0 ;  /* 0x2000002bff277230 */ /* 0x100fe40000004100 */
[----:B------:R-:W-:Y:S01]  /*7740*/  HADD2.F32 R41, -RZ, R43.H1_H1 ;  /* 0x3000002bff297230 */ /* 0x000fe20000004100 */
[----:B------:R-:W-:Y:S01]  /*7750*/  UPRMT UR5, UR37, 0x654, UR5 ;  /* 0x0000065425057896 */ /* 0x000fe20008000005 */
[--C-:B------:R-:W-:Y:S02]  /*7760*/  HADD2.F32 R42, -RZ, R48.reuse.H0_H0 ;  /* 0x20000030ff2a7230 */ /* 0x100fe40000004100 */
[----:B------:R-:W-:Y:S02]  /*7770*/  HADD2.F32 R43, -RZ, R48.H1_H1 ;  /* 0x30000030ff2b7230 */ /* 0x000fe40000004100 */
[--C-:B------:R-:W-:Y:S02]  /*7780*/  HADD2.F32 R44, -RZ, R49.reuse.H0_H0 ;  /* 0x20000031ff2c7230 */ /* 0x100fe40000004100 */
[----:B------:R-:W-:Y:S02]  /*7790*/  HADD2.F32 R46, -RZ, R49.H1_H1 ;  /* 0x30000031ff2e7230 */ /* 0x000fe40000004100 */
[----:B-1----:R-:W-:Y:S01]  /*77a0*/  SYNCS.ARRIVE.TRANS64.RED.A1T0 RZ, [UR5], RZ ;  /* 0x000000ffffff79a7 */ /* 0x002fe20008100405 */
[--C-:B------:R-:W-:Y:S02]  /*77b0*/  HADD2.F32 R45, -RZ, R50.reuse.H0_H0 ;  /* 0x20000032ff2d7230 */ /* 0x100fe40000004100 */
[----:B------:R-:W-:Y:S02]  /*77c0*/  HADD2.F32 R48, -RZ, R50.H1_H1 ;  /* 0x30000032ff307230 */ /* 0x000fe40000004100 */
[--C-:B------:R-:W-:Y:S02]  /*77d0*/  HADD2.F32 R47, -RZ, R51.reuse.H0_H0 ;  /* 0x20000033ff2f7230 */ /* 0x100fe40000004100 */
[----:B------:R-:W-:Y:S02]  /*77e0*/  HADD2.F32 R50, -RZ, R51.H1_H1 ;  /* 0x30000033ff327230 */ /* 0x000fe40000004100 */
[C---:B------:R-:W-:Y:S01]  /*77f0*/  FMUL R4, R33.reuse, R4 ;  /* 0x0000000421047220 */ /* 0x040fe20000400000 */
[C---:B------:R-:W-:Y:S01]  /*7800*/  FMUL R5, R33.reuse, R5 ;  /* 0x0000000521057220 */ /* 0x040fe20000400000 */
[C---:B------:R-:W-:Y:S01]  /*7810*/  FMUL R6, R33.reuse, R6 ;  /* 0x0000000621067220 */ /* 0x040fe20000400000 */
[----:B------:R-:W-:Y:S01]  /*7820*/  FMUL R7, R33, R7 ;  /* 0x0000000721077220 */ /* 0x000fe20000400000 */
[C---:B------:R-:W-:Y:S01]  /*7830*/  FFMA R4, R35.reuse, R20, R4 ;  /* 0x0000001423047223 */ /* 0x040fe20000000004 */
[C---:B------:R-:W-:Y:S01]  /*7840*/  FFMA R5, R35.reuse, R36, R5 ;  /* 0x0000002423057223 */ /* 0x040fe20000000005 */
[C---:B------:R-:W-:Y:S01]  /*7850*/  FFMA R6, R35.reuse, R21, R6 ;  /* 0x0000001523067223 */ /* 0x040fe20000000006 */
[----:B------:R-:W-:Y:S01]  /*7860*/  FFMA R7, R35, R38, R7 ;  /* 0x0000002623077223 */ /* 0x000fe20000000007 */
[C---:B------:R-:W-:Y:S01]  /*7870*/  FMUL R8, R33.reuse, R8 ;  /* 0x0000000821087220 */ /* 0x040fe20000400000 */
[----:B------:R-:W-:Y:S01]  /*7880*/  FMUL R9, R33, R9 ;  /* 0x0000000921097220 */ /* 0x000fe20000400000 */
[----:B---3--:R-:W-:Y:S01]  /*7890*/  F2FP.F16.F32.PACK_AB R80, R5, R4 ;  /* 0x000000040550723e */ /* 0x008fe200000000ff */
[----:B------:R-:W-:Y:S01]  /*78a0*/  FMUL R0, R33, R10 ;  /* 0x0000000a21007220 */ /* 0x000fe20000400000 */
[----:B------:R-:W-:Y:S01]  /*78b0*/  F2FP.F16.F32.PACK_AB R81, R7, R6 ;  /* 0x000000060751723e */ /* 0x000fe200000000ff */
[C---:B------:R-:W-:Y:S01]  /*78c0*/  FFMA R8, R35.reuse, R37, R8 ;  /* 0x0000002523087223 */ /* 0x040fe20000000008 */
[----:B------:R-:W-:Y:S01]  /*78d0*/  FFMA R9, R35, R40, R9 ;  /* 0x0000002823097223 */ /* 0x000fe20000000009 */
[C---:B------:R-:W-:Y:S01]  /*78e0*/  FMUL R2, R33.reuse, R11 ;  /* 0x0000000b21027220 */ /* 0x040fe20000400000 */
[C---:B--2---:R-:W-:Y:S01]  /*78f0*/  FMUL R3, R33.reuse, R12 ;  /* 0x0000000c21037220 */ /* 0x044fe20000400000 */
[----:B------:R-:W-:Y:S01]  /*7900*/  FMUL R10, R33, R13 ;  /* 0x0000000d210a7220 */ /* 0x000fe20000400000 */
[----:B------:R-:W-:Y:S01]  /*7910*/  FFMA R0, R35, R39, R0 ;  /* 0x0000002723007223 */ /* 0x000fe20000000000 */
        /* <DEDUP_REMOVED lines=40> */
.L_x_125:
[----:B------:R-:W-:Y:S05]  /*7ba0*/  BSYNC.RECONVERGENT B0 ;  /* 0x0000000000007941 */ /* 0x000fea0003800200 */
.L_x_124:
[----:B------:R-:W-:Y:S01]  /*7bb0*/  BAR.SYNC.DEFER_BLOCKING 0x1, 0x80 ;  /* 0x0042000000007b1d */ /* 0x000fe20000010000 */
[----:B------:R-:W-:Y:S01]  /*7bc0*/  UISETP.NE.AND UP0, UPT, UR49, -0x4, UPT ;  /* 0xfffffffc3100788c */ /* 0x000fe2000bf05270 */
[----:B------:R-:W-:Y:S08]  /*7bd0*/  IADD3 R0, PT, PT, R30, 0x1, RZ ;  /* 0x000000011e007810 */ /* 0x000ff00007ffe0ff */
[----:B------:R-:W-:Y:S05]  /*7be0*/  BRA.U !UP0, `(.L_x_126) ;  /* 0x0000000108287547 */ /* 0x000fea000b800000 */
[----:B------:R-:W-:Y:S01]  /*7bf0*/  ISETP.NE.AND P0, PT, R76, RZ, PT ;  /* 0x000000ff4c00720c */ /* 0x000fe20003f05270 */
[----:B------:R-:W-:Y:S01]  /*7c00*/  IMAD.U32 R3, RZ, RZ, UR51 ;  /* 0x00000033ff037e24 */ /* 0x000fe2000f8e00ff */
[----:B------:R-:W-:Y:S01]  /*7c10*/  UIADD3 UR51, UPT, UPT, UR51, 0x1, URZ ;  /* 0x0000000133337890 */ /* 0x000fe2000fffe0ff */
[----:B------:R-:W-:Y:S03]  /*7c20*/  IMAD.U32 R2, RZ, RZ, UR37 ;  /* 0x00000025ff027e24 */ /* 0x000fe6000f8e00ff */
[----:B------:R-:W-:Y:S04]  /*7c30*/  UISETP.NE.AND UP0, UPT, UR51, 0x4, UPT ;  /* 0x000000043300788c */ /* 0x000fe8000bf05270 */
[----:B------:R-:W-:Y:S03]  /*7c40*/  USEL UR51, UR51, URZ, UP0 ;  /* 0x000000ff33337287 */ /* 0x000fe60008000000 */
[----:B------:R-:W-:Y:S05]  /*7c50*/  @P0 LEA R3, R3, UR48, 0x3 ;  /* 0x0000003003030c11 */ /* 0x000fea000f8e18ff */
[----:B------:R-:W-:Y:S05]  /*7c60*/  @P0 VIADD R3, R3, 0x70 ;  /* 0x0000007003030836 */ /* 0x000fea0000000000 */
[----:B------:R-:W-:Y:S04]  /*7c70*/  @P0 PRMT R2, R2, 0x654, R3 ;  /* 0x0000065402020816 */ /* 0x000fe80000000003 */
[----:B------:R2:W-:Y:S03]  /*7c80*/  @P0 SYNCS.ARRIVE.TRANS64.RED.A1T0 RZ, [R2+URZ], RZ ;  /* 0x000000ff02ff09a7 */ /* 0x0005e600081004ff */
.L_x_126:
[----:B------:R-:W-:Y:S01]  /*7c90*/  ISETP.NE.AND P2, PT, R73, RZ, PT ;  /* 0x000000ff4900720c */ /* 0x000fe20003f45270 */
[----:B------:R-:W-:Y:S01]  /*7ca0*/  UIADD3 UR49, UPT, UPT, UR49, 0x4, URZ ;  /* 0x0000000431317890 */ /* 0x000fe2000fffe0ff */
[----:B------:R-:W-:Y:S01]  /*7cb0*/  ISETP.NE.AND P0, PT, R75, 0x2, PT ;  /* 0x000000024b00780c */ /* 0x000fe20003f05270 */
[----:B------:R-:W-:Y:S01]  /*7cc0*/  IMAD.IADD R20, R29, 0x1, R58 ;  /* 0x000000011d147824 */ /* 0x000fe200078e023a */
[----:B------:R-:W-:Y:S01]  /*7cd0*/  ISETP.NE.AND P1, PT, R0, 0x4, PT ;  /* 0x000000040000780c */ /* 0x000fe20003f25270 */
[----:B------:R-:W-:Y:S01]  /*7ce0*/  IMAD.IADD R21, R31, 0x1, R60 ;  /* 0x000000011f157824 */ /* 0x000fe200078e023c */
[----:B------:R-:W-:Y:S02]  /*7cf0*/  SEL R3, RZ, 0x1, P0 ;  /* 0x00000001ff037807 */ /* 0x000fe40000000000 */
[----:B--2---:R-:W-:Y:S02]  /*7d00*/  SEL R2, RZ, 0x1, P1 ;  /* 0x00000001ff027807 */ /* 0x004fe40000800000 */
[----:B------:R-:W-:Y:S02]  /*7d10*/  LOP3.LUT R68, R68, R3, RZ, 0x3c, !PT ;  /* 0x0000000344447212 */ /* 0x000fe400078e3cff */
[----:B------:R-:W-:Y:S02]  /*7d20*/  LOP3.LUT R69, R69, R2, RZ, 0x3c, !PT ;  /* 0x0000000245457212 */ /* 0x000fe400078e3cff */
[----:B------:R-:W-:Y:S02]  /*7d30*/  @P2 R2UR UR36, R67 ;  /* 0x00000000432422ca */ /* 0x000fe400000e0000 */
[----:B------:R-:W-:Y:S02]  /*7d40*/  SEL R75, R75, RZ, P0 ;  /* 0x000000ff4b4b7207 */ /* 0x000fe40000000000 */
[----:B------:R-:W-:Y:S01]  /*7d50*/  SEL R30, R0, RZ, P1 ;  /* 0x000000ff001e7207 */ /* 0x000fe20000800000 */
[----:B------:R-:W-:Y:S10]  /*7d60*/  @P2 BRA `(.L_x_127) ;  /* 0xffffffd000182947 */ /* 0x000ff4000383ffff */
[----:B------:R-:W-:-:S09]  /*7d70*/  UISETP.NE.AND UP0, UPT, UR50, URZ, UPT ;  /* 0x000000ff3200728c */ /* 0x000fd2000bf05270 */
[----:B------:R-:W-:Y:S05]  /*7d80*/  BRA.U !UP0, `(.L_x_128) ;  /* 0x0000000108487547 */ /* 0x000fea000b800000 */
[----:B------:R-:W2:Y:S02]  /*7d90*/  LDCU.64 UR4, c[0x0][0x890] ;  /* 0x00011200ff0477ac */ /* 0x000ea40008000a00 */
[----:B--2---:R-:W-:-:S04]  /*7da0*/  UISETP.NE.U32.AND UP0, UPT, UR4, URZ, UPT ;  /* 0x000000ff0400728c */ /* 0x004fc8000bf05070 */
[----:B------:R-:W-:-:S09]  /*7db0*/  UISETP.NE.AND.EX UP0, UPT, UR5, URZ, UPT, UP0 ;  /* 0x000000ff0500728c */ /* 0x000fd2000bf05300 */
[----:B------:R-:W-:Y:S05]  /*7dc0*/  BRA.U UP0, `(.L_x_129) ;  /* 0x00000001000c7547 */ /* 0x000fea000b800000 */
[----:B------:R-:W-:-:S13]  /*7dd0*/  FSETP.NEU.AND P0, PT, R35, RZ, PT ;  /* 0x000000ff2300720b */ /* 0x000fda0003f0d000 */
[----:B------:R-:W-:Y:S05]  /*7de0*/  @!P0 EXIT ;  /* 0x000000000000894d */ /* 0x000fea0003800000 */
[----:B------:R-:W-:Y:S05]  /*7df0*/  BRA `(.L_x_128) ;  /* 0x00000000002c7947 */ /* 0x000fea0003800000 */
.L_x_129:
[----:B------:R-:W-:Y:S01]  /*7e00*/  ISETP.NE.AND P0, PT, R74, RZ, PT ;  /* 0x000000ff4a00720c */ /* 0x000fe20003f05270 */
[----:B------:R-:W-:-:S12]  /*7e10*/  BSSY.RECONVERGENT B0, `(.L_x_128) ;  /* 0x0000009000007945 */ /* 0x000fd80003800200 */
[----:B------:R-:W-:Y:S05]  /*7e20*/  @P0 BRA `(.L_x_130) ;  /* 0x0000000000140947 */ /* 0x000fea0003800000 */
[----:B------:R-:W2:Y:S02]  /*7e30*/  LDCU.64 UR4, c[0x0][0x888] ;  /* 0x00011100ff0477ac */ /* 0x000ea40008000a00 */
[----:B--2---:R-:W-:-:S04]  /*7e40*/  ISETP.NE.U32.AND P0, PT, RZ, UR4, PT ;  /* 0x00000004ff007c0c */ /* 0x004fc8000bf05070 */
[----:B------:R-:W-:-:S13]  /*7e50*/  ISETP.NE.AND.EX P0, PT, RZ, UR5, PT, P0 ;  /* 0x00000005ff007c0c */ /* 0x000fda000bf05300 */
[----:B------:R-:W-:Y:S05]  /*7e60*/  @!P0 EXIT ;  /* 0x000000000000894d */ /* 0x000fea0003800000 */
[----:B------:R-:W-:Y:S05]  /*7e70*/  BRA `(.L_x_131) ;  /* 0x0000000000087947 */ /* 0x000fea0003800000 */
.L_x_130:
[----:B------:R-:W-:-:S13]  /*7e80*/  FSETP.NEU.AND P0, PT, R35, RZ, PT ;  /* 0x000000ff2300720b */ /* 0x000fda0003f0d000 */
[----:B------:R-:W-:Y:S05]  /*7e90*/  @!P0 EXIT ;  /* 0x000000000000894d */ /* 0x000fea0003800000 */
.L_x_131:
[----:B------:R-:W-:Y:S05]  /*7ea0*/  BSYNC.RECONVERGENT B0 ;  /* 0x0000000000007941 */ /* 0x000fea0003800200 */
.L_x_128:
[----:B------:R-:W-:Y:S01]  /*7eb0*/  ULEA UR4, UR51, UR48, 0x3 ;  /* 0x0000003033047291 */ /* 0x000fe2000f8e18ff */
[----:B------:R-:W-:-:S04]  /*7ec0*/  DEPBAR.LE SB0, 0x0 ;  /* 0x000080000000791a */ /* 0x000fc80000000000 */
[----:B------:R-:W-:-:S04]  /*7ed0*/  UIADD3 UR4, UPT, UPT, UR4, 0x70, URZ ;  /* 0x0000007004047890 */ /* 0x000fc8000fffe0ff */
[----:B------:R-:W-:-:S09]  /*7ee0*/  UPRMT UR4, UR37, 0x654, UR4 ;  /* 0x0000065425047896 */ /* 0x000fd20008000004 */
[----:B------:R-:W-:Y:S01]  /*7ef0*/  SYNCS.ARRIVE.TRANS64.RED.A1T0 RZ, [UR4], RZ ;  /* 0x000000ffffff79a7 */ /* 0x000fe20008100404 */
[----:B------:R-:W-:Y:S05]  /*7f00*/  EXIT ;  /* 0x000000000000794d */ /* 0x000fea0003800000 */
.L_x_19:
[----:B--2---:R2:W1:Y:S02]  /*7f10*/  SYNCS.PHASECHK.TRANS64.TRYWAIT P0, [R3+URZ+0x110], R2 ;  /* 0x00011002030075a7 */ /* 0x00446400080011ff */
[----:B-1----:R-:W-:Y:S05]  /*7f20*/  @!P0 NANOSLEEP.SYNCS 0x989680 ;  /* 0x009896800000895d */ /* 0x002fea0003900000 */
[----:B------:R-:W1:Y:S02]  /*7f30*/  @!P0 SYNCS.PHASECHK.TRANS64 P0, [R3+URZ+0x110], R2 ;  /* 0x00011002030085a7 */ /* 0x000e6400080010ff */
[----:B-1----:R-:W-:Y:S05]  /*7f40*/  @!P0 BRA `(.L_x_19) ;  /* 0xfffffffc00f08947 */ /* 0x002fea000383ffff */
[----:B------:R-:W-:Y:S05]  /*7f50*/  BRA `(.L_x_132) ;  /* 0xffffff9400ac7947 */ /* 0x000fea000383ffff */
.L_x_22:
[----:B-1----:R-:W-:-:S07]  /*7f60*/  MOV R2, UR33 ;  /* 0x0000002100027c02 */ /* 0x002fce0008000f00 */
.L_x_133:
[----:B-1----:R1:W2:Y:S02]  /*7f70*/  SYNCS.PHASECHK.TRANS64.TRYWAIT P0, [R2+URZ+0x28], R5 ;  /* 0x00002805020075a7 */ /* 0x0022a400080011ff */
[----:B--2---:R-:W-:Y:S05]  /*7f80*/  @!P0 NANOSLEEP.SYNCS 0x989680 ;  /* 0x009896800000895d */ /* 0x004fea0003900000 */
[----:B------:R-:W2:Y:S02]  /*7f90*/  @!P0 SYNCS.PHASECHK.TRANS64 P0, [R2+URZ+0x28], R5 ;  /* 0x00002805020085a7 */ /* 0x000ea400080010ff */
[----:B--2---:R-:W-:Y:S05]  /*7fa0*/  @!P0 BRA `(.L_x_133) ;  /* 0xfffffffc00f08947 */ /* 0x004fea000383ffff */
[----:B------:R-:W-:Y:S05]  /*7fb0*/  BRA `(.L_x_21) ;  /* 0xffffff9400fc7947 */ /* 0x000fea000383ffff */
.L_x_28:
[----:B-1----:R-:W-:-:S07]  /*7fc0*/  MOV R2, UR17 ;  /* 0x0000001100027c02 */ /* 0x002fce0008000f00 */
.L_x_134:
[----:B-1----:R1:W2:Y:S02]  /*7fd0*/  SYNCS.PHASECHK.TRANS64.TRYWAIT P0, [R2+URZ+0x28], R5 ;  /* 0x00002805020075a7 */ /* 0x0022a400080011ff */
[----:B--2---:R-:W-:Y:S05]  /*7fe0*/  @!P0 NANOSLEEP.SYNCS 0x989680 ;  /* 0x009896800000895d */ /* 0x004fea0003900000 */
[----:B------:R-:W2:Y:S02]  /*7ff0*/  @!P0 SYNCS.PHASECHK.TRANS64 P0, [R2+URZ+0x28], R5 ;  /* 0x00002805020085a7 */ /* 0x000ea400080010ff */
[----:B--2---:R-:W-:Y:S05]  /*8000*/  @!P0 BRA `(.L_x_134) ;  /* 0xfffffffc00f08947 */ /* 0x004fea000383ffff */
[----:B------:R-:W-:Y:S05]  /*8010*/  BRA `(.L_x_27) ;  /* 0xffffff9800a47947 */ /* 0x000fea000383ffff */
.L_x_32:
[----:B-1----:R1:W2:Y:S02]  /*8020*/  SYNCS.PHASECHK.TRANS64.TRYWAIT P0, [R2+URZ+0xa0], R3 ;  /* 0x0000a003020075a7 */ /* 0x0022a400080011ff */
[----:B--2---:R-:W-:Y:S05]  /*8030*/  @!P0 NANOSLEEP.SYNCS 0x989680 ;  /* 0x009896800000895d */ /* 0x004fea0003900000 */
[----:B------:R-:W2:Y:S02]  /*8040*/  @!P0 SYNCS.PHASECHK.TRANS64 P0, [R2+URZ+0xa0], R3 ;  /* 0x0000a003020085a7 */ /* 0x000ea400080010ff */
[----:B--2---:R-:W-:Y:S05]  /*8050*/  @!P0 BRA `(.L_x_32) ;  /* 0xfffffffc00f08947 */ /* 0x004fea000383ffff */
[----:B------:R-:W-:Y:S05]  /*8060*/  BRA `(.L_x_135) ;  /* 0xffffff9c00347947 */ /* 0x000fea000383ffff */
.L_x_36:
[----:B----4-:R-:W-:-:S07]  /*8070*/  MOV R0, UR5 ;  /* 0x0000000500007c02 */ /* 0x010fce0008000f00 */
.L_x_136:
[----:B-1----:R1:W2:Y:S02]  /*8080*/  SYNCS.PHASECHK.TRANS64.TRYWAIT P0, [R0+URZ], R3 ;  /* 0x00000003000075a7 */ /* 0x0022a400080011ff */
[----:B--2---:R-:W-:Y:S05]  /*8090*/  @!P0 NANOSLEEP.SYNCS 0x989680 ;  /* 0x009896800000895d */ /* 0x004fea0003900000 */
[----:B------:R-:W2:Y:S02]  /*80a0*/  @!P0 SYNCS.PHASECHK.TRANS64 P0, [R0+URZ], R3 ;  /* 0x00000003000085a7 */ /* 0x000ea400080010ff */
[----:B--2---:R-:W-:Y:S05]  /*80b0*/  @!P0 BRA `(.L_x_136) ;  /* 0xfffffffc00f08947 */ /* 0x004fea000383ffff */
[----:B------:R-:W-:Y:S05]  /*80c0*/  BRA `(.L_x_137) ;  /* 0xffffffa000a47947 */ /* 0x000fea000383ffff */
.L_x_37:
[----:B----4-:R-:W-:-:S07]  /*80d0*/  MOV R0, UR5 ;  /* 0x0000000500007c02 */ /* 0x010fce0008000f00 */
.L_x_138:
[----:B-1----:R1:W2:Y:S02]  /*80e0*/  SYNCS.PHASECHK.TRANS64.TRYWAIT P0, [R0+URZ], R3 ;  /* 0x00000003000075a7 */ /* 0x0022a400080011ff */
[----:B--2---:R-:W-:Y:S05]  /*80f0*/  @!P0 NANOSLEEP.SYNCS 0x989680 ;  /* 0x009896800000895d */ /* 0x004fea0003900000 */
[----:B------:R-:W2:Y:S02]  /*8100*/  @!P0 SYNCS.PHASECHK.TRANS64 P0, [R0+URZ], R3 ;  /* 0x00000003000085a7 */ /* 0x000ea400080010ff */
[----:B--2---:R-:W-:Y:S05]  /*8110*/  @!P0 BRA `(.L_x_138) ;  /* 0xfffffffc00f08947 */ /* 0x004fea000383ffff */
[----:B------:R-:W-:Y:S05]  /*8120*/  BRA `(.L_x_139) ;  /* 0xffffffa000b07947 */ /* 0x000fea000383ffff */
.L_x_38:
[----:B----4-:R-:W-:-:S07]  /*8130*/  MOV R0, UR5 ;  /* 0x0000000500007c02 */ /* 0x010fce0008000f00 */
.L_x_140:
[----:B-1----:R1:W2:Y:S02]  /*8140*/  SYNCS.PHASECHK.TRANS64.TRYWAIT P0, [R0+URZ], R3 ;  /* 0x00000003000075a7 */ /* 0x0022a400080011ff */
[----:B--2---:R-:W-:Y:S05]  /*8150*/  @!P0 NANOSLEEP.SYNCS 0x989680 ;  /* 0x009896800000895d */ /* 0x004fea0003900000 */
[----:B------:R-:W2:Y:S02]  /*8160*/  @!P0 SYNCS.PHASECHK.TRANS64 P0, [R0+URZ], R3 ;  /* 0x00000003000085a7 */ /* 0x000ea400080010ff */
[----:B--2---:R-:W-:Y:S05]  /*8170*/  @!P0 BRA `(.L_x_140) ;  /* 0xfffffffc00f08947 */ /* 0x004fea000383ffff */
[----:B------:R-:W-:Y:S05]  /*8180*/  BRA `(.L_x_141) ;  /* 0xffffffa000bc7947 */ /* 0x000fea000383ffff */
.L_x_39:
[----:B----4-:R-:W-:-:S07]  /*8190*/  MOV R0, UR5 ;  /* 0x0000000500007c02 */ /* 0x010fce0008000f00 */
.L_x_142:
[----:B-1----:R1:W2:Y:S02]  /*81a0*/  SYNCS.PHASECHK.TRANS64.TRYWAIT P0, [R0+URZ], R3 ;  /* 0x00000003000075a7 */ /* 0x0022a400080011ff */
[----:B--2---:R-:W-:Y:S05]  /*81b0*/  @!P0 NANOSLEEP.SYNCS 0x989680 ;  /* 0x009896800000895d */ /* 0x004fea0003900000 */
[----:B------:R-:W2:Y:S02]  /*81c0*/  @!P0 SYNCS.PHASECHK.TRANS64 P0, [R0+URZ], R3 ;  /* 0x00000003000085a7 */ /* 0x000ea400080010ff */
[----:B--2---:R-:W-:Y:S05]  /*81d0*/  @!P0 BRA `(.L_x_142) ;  /* 0xfffffffc00f08947 */ /* 0x004fea000383ffff */
[----:B------:R-:W-:Y:S05]  /*81e0*/  BRA `(.L_x_143) ;  /* 0xffffffa000c87947 */ /* 0x000fea000383ffff */
.L_x_42:
[----:B-1----:R1:W2:Y:S02]  /*81f0*/  SYNCS.PHASECHK.TRANS64.TRYWAIT P0, [R0+URZ+0x100], R5 ;  /* 0x00010005000075a7 */ /* 0x0022a400080011ff */
[----:B--2---:R-:W-:Y:S05]  /*8200*/  @!P0 NANOSLEEP.SYNCS 0x989680 ;  /* 0x009896800000895d */ /* 0x004fea0003900000 */
[----:B------:R-:W2:Y:S02]  /*8210*/  @!P0 SYNCS.PHASECHK.TRANS64 P0, [R0+URZ+0x100], R5 ;  /* 0x00010005000085a7 */ /* 0x000ea400080010ff */
[----:B--2---:R-:W-:Y:S05]  /*8220*/  @!P0 BRA `(.L_x_42) ;  /* 0xfffffffc00f08947 */ /* 0x004fea000383ffff */
[----:B------:R-:W-:Y:S05]  /*8230*/  BRA `(.L_x_144) ;  /* 0xffffffa400247947 */ /* 0x000fea000383ffff */
.L_x_43:
[----:B------:R-:W-:-:S07]  /*8240*/  MOV R0, UR5 ;  /* 0x0000000500007c02 */ /* 0x000fce0008000f00 */
.L_x_145:
[----:B-1----:R1:W2:Y:S02]  /*8250*/  SYNCS.PHASECHK.TRANS64.TRYWAIT P0, [R0+URZ+0xb0], R5 ;  /* 0x0000b005000075a7 */ /* 0x0022a400080011ff */
[----:B--2---:R-:W-:Y:S05]  /*8260*/  @!P0 NANOSLEEP.SYNCS 0x989680 ;  /* 0x009896800000895d */ /* 0x004fea0003900000 */
[----:B------:R-:W2:Y:S02]  /*8270*/  @!P0 SYNCS.PHASECHK.TRANS64 P0, [R0+URZ+0xb0], R5 ;  /* 0x0000b005000085a7 */ /* 0x000ea400080010ff */
[----:B--2---:R-:W-:Y:S05]  /*8280*/  @!P0 BRA `(.L_x_145) ;  /* 0xfffffffc00f08947 */ /* 0x004fea000383ffff */
[----:B------:R-:W-:Y:S05]  /*8290*/  BRA `(.L_x_146) ;  /* 0xffffffa400347947 */ /* 0x000fea000383ffff */
.L_x_44:
[----:B-1----:R1:W2:Y:S02]  /*82a0*/  SYNCS.PHASECHK.TRANS64.TRYWAIT P1, [R0+URZ+0xa0], R5 ;  /* 0x0000a005000075a7 */ /* 0x0022a400080211ff */
[----:B--2---:R-:W-:Y:S05]  /*82b0*/  @!P1 NANOSLEEP.SYNCS 0x989680 ;  /* 0x009896800000995d */ /* 0x004fea0003900000 */
[----:B------:R-:W2:Y:S02]  /*82c0*/  @!P1 SYNCS.PHASECHK.TRANS64 P1, [R0+URZ+0xa0], R5 ;  /* 0x0000a005000095a7 */ /* 0x000ea400080210ff */
[----:B--2---:R-:W-:Y:S05]  /*82d0*/  @!P1 BRA `(.L_x_44) ;  /* 0xfffffffc00f09947 */ /* 0x004fea000383ffff */
[----:B------:R-:W-:Y:S05]  /*82e0*/  BRA `(.L_x_147) ;  /* 0xffffffa400647947 */ /* 0x000fea000383ffff */
.L_x_47:
[----:B------:R-:W-:-:S07]  /*82f0*/  MOV R0, UR5 ;  /* 0x0000000500007c02 */ /* 0x000fce0008000f00 */
.L_x_148:
[----:B-1----:R1:W2:Y:S02]  /*8300*/  SYNCS.PHASECHK.TRANS64.TRYWAIT P0, [R0+URZ+0xb0], R3 ;  /* 0x0000b003000075a7 */ /* 0x0022a400080011ff */
[----:B--2---:R-:W-:Y:S05]  /*8310*/  @!P0 NANOSLEEP.SYNCS 0x989680 ;  /* 0x009896800000895d */ /* 0x004fea0003900000 */
[----:B------:R-:W2:Y:S02]  /*8320*/  @!P0 SYNCS.PHASECHK.TRANS64 P0, [R0+URZ+0xb0], R3 ;  /* 0x0000b003000085a7 */ /* 0x000ea400080010ff */
[----:B--2---:R-:W-:Y:S05]  /*8330*/  @!P0 BRA `(.L_x_148) ;  /* 0xfffffffc00f08947 */ /* 0x004fea000383ffff */
[----:B------:R-:W-:Y:S05]  /*8340*/  BRA `(.L_x_46) ;  /* 0xffffffa400b87947 */ /* 0x000fea000383ffff */
.L_x_54:
[----:B-1----:R1:W2:Y:S02]  /*8350*/  SYNCS.PHASECHK.TRANS64.TRYWAIT P1, [R0+URZ+0xa0], R5 ;  /* 0x0000a005000075a7 */ /* 0x0022a400080211ff */
[----:B--2---:R-:W-:Y:S05]  /*8360*/  @!P1 NANOSLEEP.SYNCS 0x989680 ;  /* 0x009896800000995d */ /* 0x004fea0003900000 */
[----:B------:R-:W2:Y:S02]  /*8370*/  @!P1 SYNCS.PHASECHK.TRANS64 P1, [R0+URZ+0xa0], R5 ;  /* 0x0000a005000095a7 */ /* 0x000ea400080210ff */
[----:B--2---:R-:W-:Y:S05]  /*8380*/  @!P1 BRA `(.L_x_54) ;  /* 0xfffffffc00f09947 */ /* 0x004fea000383ffff */
[----:B------:R-:W-:Y:S05]  /*8390*/  BRA `(.L_x_149) ;  /* 0xffffffac00287947 */ /* 0x000fea000383ffff */
.L_x_55:
[----:B------:R-:W-:-:S07]  /*83a0*/  MOV R3, UR7 ;  /* 0x0000000700037c02 */ /* 0x000fce0008000f00 */
.L_x_150:
[----:B-1----:R1:W2:Y:S02]  /*83b0*/  SYNCS.PHASECHK.TRANS64.TRYWAIT P0, [R3+URZ+0xe0], R0 ;  /* 0x0000e000030075a7 */ /* 0x0022a400080011ff */
[----:B--2---:R-:W-:Y:S05]  /*83c0*/  @!P0 NANOSLEEP.SYNCS 0x989680 ;  /* 0x009896800000895d */ /* 0x004fea0003900000 */
[----:B------:R-:W2:Y:S02]  /*83d0*/  @!P0 SYNCS.PHASECHK.TRANS64 P0, [R3+URZ+0xe0], R0 ;  /* 0x0000e000030085a7 */ /* 0x000ea400080010ff */
[----:B--2---:R-:W-:Y:S05]  /*83e0*/  @!P0 BRA `(.L_x_150) ;  /* 0xfffffffc00f08947 */ /* 0x004fea000383ffff */
[----:B------:R-:W-:Y:S05]  /*83f0*/  BRA `(.L_x_151) ;  /* 0xffffffac00787947 */ /* 0x000fea000383ffff */
.L_x_58:
[----:B------:R-:W-:Y:S07]  /*8400*/  MOV R0, UR6 ;  /* 0x0000000600007c02 */ /* 0x000fee0008000f00 */
.L_x_152:
[----:B-1----:R1:W2:Y:S02]  /*8410*/  SYNCS.PHASECHK.TRANS64.TRYWAIT P0, [R0+URZ], R3 ;  /* 0x00000003000075a7 */ /* 0x0022a400080011ff */
[----:B--2---:R-:W-:Y:S05]  /*8420*/  @!P0 NANOSLEEP.SYNCS 0x989680 ;  /* 0x009896800000895d */ /* 0x004fea0003900000 */
[----:B------:R-:W2:Y:S02]  /*8430*/  @!P0 SYNCS.PHASECHK.TRANS64 P0, [R0+URZ], R3 ;  /* 0x00000003000085a7 */ /* 0x000ea400080010ff */
[----:B--2---:R-:W-:Y:S05]  /*8440*/  @!P0 BRA `(.L_x_152) ;  /* 0xfffffffc00f08947 */ /* 0x004fea000383ffff */
[----:B------:R-:W-:Y:S05]  /*8450*/  BRA `(.L_x_57) ;  /* 0xffffffac00947947 */ /* 0x000fea000383ffff */
.L_x_61:
[----:B------:R-:W-:-:S07]  /*8460*/  MOV R0, UR6 ;  /* 0x0000000600007c02 */ /* 0x000fce0008000f00 */
.L_x_153:
[----:B--2---:R2:W4:Y:S02]  /*8470*/  SYNCS.PHASECHK.TRANS64.TRYWAIT P0, [R0+URZ], R3 ;  /* 0x00000003000075a7 */ /* 0x00452400080011ff */
[----:B----4-:R-:W-:Y:S05]  /*8480*/  @!P0 NANOSLEEP.SYNCS 0x989680 ;  /* 0x009896800000895d */ /* 0x010fea0003900000 */
[----:B------:R-:W4:Y:S02]  /*8490*/  @!P0 SYNCS.PHASECHK.TRANS64 P0, [R0+URZ], R3 ;  /* 0x00000003000085a7 */ /* 0x000f2400080010ff */
[----:B----4-:R-:W-:Y:S05]  /*84a0*/  @!P0 BRA `(.L_x_153) ;  /* 0xfffffffc00f08947 */ /* 0x010fea000383ffff */
[----:B------:R-:W-:Y:S05]  /*84b0*/  BRA `(.L_x_154) ;  /* 0xffffffb000707947 */ /* 0x000fea000383ffff */
.L_x_62:
[----:B------:R-:W-:-:S07]  /*84c0*/  MOV R0, UR6 ;  /* 0x0000000600007c02 */ /* 0x000fce0008000f00 */
.L_x_155:
[----:B-1----:R1:W2:Y:S02]  /*84d0*/  SYNCS.PHASECHK.TRANS64.TRYWAIT P0, [R0+URZ], R3 ;  /* 0x00000003000075a7 */ /* 0x0022a400080011ff */
[----:B--2---:R-:W-:Y:S05]  /*84e0*/  @!P0 NANOSLEEP.SYNCS 0x989680 ;  /* 0x009896800000895d */ /* 0x004fea0003900000 */
[----:B------:R-:W2:Y:S02]  /*84f0*/  @!P0 SYNCS.PHASECHK.TRANS64 P0, [R0+URZ], R3 ;  /* 0x00000003000085a7 */ /* 0x000ea400080010ff */
[----:B--2---:R-:W-:Y:S05]  /*8500*/  @!P0 BRA `(.L_x_155) ;  /* 0xfffffffc00f08947 */ /* 0x004fea000383ffff */
[----:B------:R-:W-:Y:S05]  /*8510*/  BRA `(.L_x_156) ;  /* 0xffffffb0007c7947 */ /* 0x000fea000383ffff */
.L_x_63:
[----:B------:R-:W-:-:S07]  /*8520*/  MOV R0, UR6 ;  /* 0x0000000600007c02 */ /* 0x000fce0008000f00 */
.L_x_157:
[----:B-1----:R1:W2:Y:S02]  /*8530*/  SYNCS.PHASECHK.TRANS64.TRYWAIT P0, [R0+URZ], R3 ;  /* 0x00000003000075a7 */ /* 0x0022a400080011ff */
[----:B--2---:R-:W-:Y:S05]  /*8540*/  @!P0 NANOSLEEP.SYNCS 0x989680 ;  /* 0x009896800000895d */ /* 0x004fea0003900000 */
[----:B------:R-:W2:Y:S02]  /*8550*/  @!P0 SYNCS.PHASECHK.TRANS64 P0, [R0+URZ], R3 ;  /* 0x00000003000085a7 */ /* 0x000ea400080010ff */
[----:B--2---:R-:W-:Y:S05]  /*8560*/  @!P0 BRA `(.L_x_157) ;  /* 0xfffffffc00f08947 */ /* 0x004fea000383ffff */
[----:B------:R-:W-:Y:S05]  /*8570*/  BRA `(.L_x_158) ;  /* 0xffffffb000887947 */ /* 0x000fea000383ffff */
.L_x_64:
[----:B------:R-:W-:-:S07]  /*8580*/  MOV R0, UR7 ;  /* 0x0000000700007c02 */ /* 0x000fce0008000f00 */
.L_x_159:
[----:B-1----:R1:W2:Y:S02]  /*8590*/  SYNCS.PHASECHK.TRANS64.TRYWAIT P0, [R0+URZ], R3 ;  /* 0x00000003000075a7 */ /* 0x0022a400080011ff */
[----:B--2---:R-:W-:Y:S05]  /*85a0*/  @!P0 NANOSLEEP.SYNCS 0x989680 ;  /* 0x009896800000895d */ /* 0x004fea0003900000 */
[----:B------:R-:W2:Y:S02]  /*85b0*/  @!P0 SYNCS.PHASECHK.TRANS64 P0, [R0+URZ], R3 ;  /* 0x00000003000085a7 */ /* 0x000ea400080010ff */
[----:B--2---:R-:W-:Y:S05]  /*85c0*/  @!P0 BRA `(.L_x_159) ;  /* 0xfffffffc00f08947 */ /* 0x004fea000383ffff */
[----:B------:R-:W-:Y:S05]  /*85d0*/  BRA `(.L_x_160) ;  /* 0xffffffb000947947 */ /* 0x000fea000383ffff */
.L_x_69:
[----:B--2---:R2:W3:Y:S02]  /*85e0*/  SYNCS.PHASECHK.TRANS64.TRYWAIT P0, [R0+URZ+0xa0], R3 ;  /* 0x0000a003000075a7 */ /* 0x0044e400080011ff */
[----:B---3--:R-:W-:Y:S05]  /*85f0*/  @!P0 NANOSLEEP.SYNCS 0x989680 ;  /* 0x009896800000895d */ /* 0x008fea0003900000 */
[----:B------:R-:W3:Y:S02]  /*8600*/  @!P0 SYNCS.PHASECHK.TRANS64 P0, [R0+URZ+0xa0], R3 ;  /* 0x0000a003000085a7 */ /* 0x000ee400080010ff */
[----:B---3--:R-:W-:Y:S05]  /*8610*/  @!P0 BRA `(.L_x_69) ;  /* 0xfffffffc00f08947 */ /* 0x008fea000383ffff */
[----:B------:R-:W-:Y:S05]  /*8620*/  BRA `(.L_x_161) ;  /* 0xffffffb400a07947 */ /* 0x000fea000383ffff */
.L_x_72:
[----:B------:R-:W-:Y:S07]  /*8630*/  MOV R0, UR7 ;  /* 0x0000000700007c02 */ /* 0x000fee0008000f00 */
.L_x_162:
[----:B--2---:R2:W3:Y:S02]  /*8640*/  SYNCS.PHASECHK.TRANS64.TRYWAIT P0, [R0+URZ+0x98], R3 ;  /* 0x00009803000075a7 */ /* 0x0044e400080011ff */
[----:B---3--:R-:W-:Y:S05]  /*8650*/  @!P0 NANOSLEEP.SYNCS 0x989680 ;  /* 0x009896800000895d */ /* 0x008fea0003900000 */
[----:B------:R-:W3:Y:S02]  /*8660*/  @!P0 SYNCS.PHASECHK.TRANS64 P0, [R0+URZ+0x98], R3 ;  /* 0x00009803000085a7 */ /* 0x000ee400080010ff */
[----:B---3--:R-:W-:Y:S05]  /*8670*/  @!P0 BRA `(.L_x_162) ;  /* 0xfffffffc00f08947 */ /* 0x008fea000383ffff */
[----:B------:R-:W-:Y:S05]  /*8680*/  BRA `(.L_x_71) ;  /* 0xffffffb800807947 */ /* 0x000fea000383ffff */
.L_x_75:
[----:B------:R-:W-:Y:S07]  /*8690*/  MOV R3, UR7 ;  /* 0x0000000700037c02 */ /* 0x000fee0008000f00 */
.L_x_163:
[----:B-1----:R1:W2:Y:S02]  /*86a0*/  SYNCS.PHASECHK.TRANS64.TRYWAIT P0, [R3+URZ+0x70], R12 ;  /* 0x0000700c030075a7 */ /* 0x0022a400080011ff */
[----:B--2---:R-:W-:Y:S05]  /*86b0*/  @!P0 NANOSLEEP.SYNCS 0x989680 ;  /* 0x009896800000895d */ /* 0x004fea0003900000 */
[----:B------:R-:W2:Y:S02]  /*86c0*/  @!P0 SYNCS.PHASECHK.TRANS64 P0, [R3+URZ+0x70], R12 ;  /* 0x0000700c030085a7 */ /* 0x000ea400080010ff */
[----:B--2---:R-:W-:Y:S05]  /*86d0*/  @!P0 BRA `(.L_x_163) ;  /* 0xfffffffc00f08947 */ /* 0x004fea000383ffff */
[----:B------:R-:W-:Y:S05]  /*86e0*/  BRA `(.L_x_164) ;  /* 0xffffffb800f87947 */ /* 0x000fea000383ffff */
.L_x_76:
[----:B-1----:R-:W-:Y:S07]  /*86f0*/  MOV R3, UR7 ;  /* 0x0000000700037c02 */ /* 0x002fee0008000f00 */
.L_x_165:
[----:B-1----:R1:W2:Y:S02]  /*8700*/  SYNCS.PHASECHK.TRANS64.TRYWAIT P0, [R3+URZ+0x78], R12 ;  /* 0x0000780c030075a7 */ /* 0x0022a400080011ff */
[----:B--2---:R-:W-:Y:S05]  /*8710*/  @!P0 NANOSLEEP.SYNCS 0x989680 ;  /* 0x009896800000895d */ /* 0x004fea0003900000 */
[----:B------:R-:W2:Y:S02]  /*8720*/  @!P0 SYNCS.PHASECHK.TRANS64 P0, [R3+URZ+0x78], R12 ;  /* 0x0000780c030085a7 */ /* 0x000ea400080010ff */
[----:B--2---:R-:W-:Y:S05]  /*8730*/  @!P0 BRA `(.L_x_165) ;  /* 0xfffffffc00f08947 */ /* 0x004fea000383ffff */
[----:B------:R-:W-:Y:S05]  /*8740*/  BRA `(.L_x_166) ;  /* 0xffffffbc00347947 */ /* 0x000fea000383ffff */
.L_x_77:
[----:B-1----:R-:W-:Y:S07]  /*8750*/  MOV R3, UR7 ;  /* 0x0000000700037c02 */ /* 0x002fee0008000f00 */
.L_x_167:
[----:B-1----:R1:W2:Y:S02]  /*8760*/  SYNCS.PHASECHK.TRANS64.TRYWAIT P0, [R3+URZ+0x80], R12 ;  /* 0x0000800c030075a7 */ /* 0x0022a400080011ff */
[----:B--2---:R-:W-:Y:S05]  /*8770*/  @!P0 NANOSLEEP.SYNCS 0x989680 ;  /* 0x009896800000895d */ /* 0x004fea0003900000 */
[----:B------:R-:W2:Y:S02]  /*8780*/  @!P0 SYNCS.PHASECHK.TRANS64 P0, [R3+URZ+0x80], R12 ;  /* 0x0000800c030085a7 */ /* 0x000ea400080010ff */
[----:B--2---:R-:W-:Y:S05]  /*8790*/  @!P0 BRA `(.L_x_167) ;  /* 0xfffffffc00f08947 */ /* 0x004fea000383ffff */
[----:B------:R-:W-:Y:S05]  /*87a0*/  BRA `(.L_x_168) ;  /* 0xffffffbc007c7947 */ /* 0x000fea000383ffff */
.L_x_78:
[----:B------:R-:W-:Y:S07]  /*87b0*/  MOV R3, UR7 ;  /* 0x0000000700037c02 */ /* 0x000fee0008000f00 */
.L_x_169:
[----:B-1----:R1:W2:Y:S02]  /*87c0*/  SYNCS.PHASECHK.TRANS64.TRYWAIT P0, [R3+URZ+0x88], R12 ;  /* 0x0000880c030075a7 */ /* 0x0022a400080011ff */
[----:B--2---:R-:W-:Y:S05]  /*87d0*/  @!P0 NANOSLEEP.SYNCS 0x989680 ;  /* 0x009896800000895d */ /* 0x004fea0003900000 */
[----:B------:R-:W2:Y:S02]  /*87e0*/  @!P0 SYNCS.PHASECHK.TRANS64 P0, [R3+URZ+0x88], R12 ;  /* 0x0000880c030085a7 */ /* 0x000ea400080010ff */
[----:B--2---:R-:W-:Y:S05]  /*87f0*/  @!P0 BRA `(.L_x_169) ;  /* 0xfffffffc00f08947 */ /* 0x004fea000383ffff */
[----:B------:R-:W-:Y:S05]  /*8800*/  BRA `(.L_x_170) ;  /* 0xffffffc000047947 */ /* 0x000fea000383ffff */
.L_x_80:
[----:B------:R-:W-:-:S07]  /*8810*/  MOV R0, UR7 ;  /* 0x0000000700007c02 */ /* 0x000fce0008000f00 */
.L_x_171:
[----:B-1----:R1:W3:Y:S02]  /*8820*/  SYNCS.PHASECHK.TRANS64.TRYWAIT P0, [R0+URZ+0x70], R3 ;  /* 0x00007003000075a7 */ /* 0x0022e400080011ff */
[----:B---3--:R-:W-:Y:S05]  /*8830*/  @!P0 NANOSLEEP.SYNCS 0x989680 ;  /* 0x009896800000895d */ /* 0x008fea0003900000 */
[----:B------:R-:W3:Y:S02]  /*8840*/  @!P0 SYNCS.PHASECHK.TRANS64 P0, [R0+URZ+0x70], R3 ;  /* 0x00007003000085a7 */ /* 0x000ee400080010ff */
[----:B---3--:R-:W-:Y:S05]  /*8850*/  @!P0 BRA `(.L_x_171) ;  /* 0xfffffffc00f08947 */ /* 0x008fea000383ffff */
[----:B------:R-:W-:Y:S05]  /*8860*/  BRA `(.L_x_172) ;  /* 0xffffffc000747947 */ /* 0x000fea000383ffff */
.L_x_81:
[----:B-1----:R-:W-:-:S07]  /*8870*/  MOV R0, UR7 ;  /* 0x0000000700007c02 */ /* 0x002fce0008000f00 */
.L_x_173:
[----:B-1----:R1:W3:Y:S02]  /*8880*/  SYNCS.PHASECHK.TRANS64.TRYWAIT P0, [R0+URZ+0x78], R3 ;  /* 0x00007803000075a7 */ /* 0x0022e400080011ff */
[----:B---3--:R-:W-:Y:S05]  /*8890*/  @!P0 NANOSLEEP.SYNCS 0x989680 ;  /* 0x009896800000895d */ /* 0x008fea0003900000 */
[----:B------:R-:W3:Y:S02]  /*88a0*/  @!P0 SYNCS.PHASECHK.TRANS64 P0, [R0+URZ+0x78], R3 ;  /* 0x00007803000085a7 */ /* 0x000ee400080010ff */
[----:B---3--:R-:W-:Y:S05]  /*88b0*/  @!P0 BRA `(.L_x_173) ;  /* 0xfffffffc00f08947 */ /* 0x008fea000383ffff */
[----:B------:R-:W-:Y:S05]  /*88c0*/  BRA `(.L_x_174) ;  /* 0xffffffc000647947 */ /* 0x000fea000383ffff */
.L_x_82:
[----:B-1----:R-:W-:-:S07]  /*88d0*/  MOV R0, UR7 ;  /* 0x0000000700007c02 */ /* 0x002fce0008000f00 */
.L_x_175:
[----:B-1----:R1:W3:Y:S02]  /*88e0*/  SYNCS.PHASECHK.TRANS64.TRYWAIT P0, [R0+URZ+0x80], R3 ;  /* 0x00008003000075a7 */ /* 0x0022e400080011ff */
[----:B---3--:R-:W-:Y:S05]  /*88f0*/  @!P0 NANOSLEEP.SYNCS 0x989680 ;  /* 0x009896800000895d */ /* 0x008fea0003900000 */
[----:B------:R-:W3:Y:S02]  /*8900*/  @!P0 SYNCS.PHASECHK.TRANS64 P0, [R0+URZ+0x80], R3 ;  /* 0x00008003000085a7 */ /* 0x000ee400080010ff */
[----:B---3--:R-:W-:Y:S05]  /*8910*/  @!P0 BRA `(.L_x_175) ;  /* 0xfffffffc00f08947 */ /* 0x008fea000383ffff */
[----:B------:R-:W-:Y:S05]  /*8920*/  BRA `(.L_x_176) ;  /* 0xffffffc000547947 */ /* 0x000fea000383ffff */
.L_x_84:
[----:B--2---:R2:W4:Y:S02]  /*8930*/  SYNCS.PHASECHK.TRANS64.TRYWAIT P0, [R0+URZ+0xa0], R3 ;  /* 0x0000a003000075a7 */ /* 0x00452400080011ff */
[----:B----4-:R-:W-:Y:S05]  /*8940*/  @!P0 NANOSLEEP.SYNCS 0x989680 ;  /* 0x009896800000895d */ /* 0x010fea0003900000 */
[----:B------:R-:W4:Y:S02]  /*8950*/  @!P0 SYNCS.PHASECHK.TRANS64 P0, [R0+URZ+0xa0], R3 ;  /* 0x0000a003000085a7 */ /* 0x000f2400080010ff */
[----:B----4-:R-:W-:Y:S05]  /*8960*/  @!P0 BRA `(.L_x_84) ;  /* 0xfffffffc00f08947 */ /* 0x010fea000383ffff */
[----:B------:R-:W-:Y:S05]  /*8970*/  BRA `(.L_x_177) ;  /* 0xffffffc400287947 */ /* 0x000fea000383ffff */
.L_x_95:
[----:B-1----:R-:W-:Y:S04]  /*8980*/  MOV R2, UR48 ;  /* 0x0000003000027c02 */ /* 0x002fe80008000f00 */
[----:B------:R1:W3:Y:S03]  /*8990*/  SYNCS.PHASECHK.TRANS64.TRYWAIT P1, [R2+URZ+0x50], R3 ;  /* 0x00005003020075a7 */ /* 0x0002e600080211ff */
[----:B---3--:R-:W-:Y:S05]  /*89a0*/  @!P1 NANOSLEEP.SYNCS 0x989680 ;  /* 0x009896800000995d */ /* 0x008fea0003900000 */
[----:B------:R-:W3:Y:S02]  /*89b0*/  @!P1 SYNCS.PHASECHK.TRANS64 P1, [R2+URZ+0x50], R3 ;  /* 0x00005003020095a7 */ /* 0x000ee400080210ff */
[----:B---3--:R-:W-:Y:S05]  /*89c0*/  @!P1 BRA `(.L_x_95) ;  /* 0xfffffffc00ec9947 */ /* 0x008fea000383ffff */
[----:B------:R-:W-:Y:S05]  /*89d0*/  BRA `(.L_x_94) ;  /* 0xffffffd000347947 */ /* 0x000fea000383ffff */
.L_x_97:
[----:B-1----:R1:W4:Y:S02]  /*89e0*/  SYNCS.PHASECHK.TRANS64.TRYWAIT P0, [R79+URZ+0xc0], R0 ;  /* 0x0000c0004f0075a7 */ /* 0x00232400080011ff */
[----:B----4-:R-:W-:Y:S05]  /*89f0*/  @!P0 NANOSLEEP.SYNCS 0x989680 ;  /* 0x009896800000895d */ /* 0x010fea0003900000 */
[----:B------:R-:W4:Y:S02]  /*8a00*/  @!P0 SYNCS.PHASECHK.TRANS64 P0, [R79+URZ+0xc0], R0 ;  /* 0x0000c0004f0085a7 */ /* 0x000f2400080010ff */
[----:B----4-:R-:W-:Y:S05]  /*8a10*/  @!P0 BRA `(.L_x_97) ;  /* 0xfffffffc00f08947 */ /* 0x010fea000383ffff */
[----:B------:R-:W-:Y:S05]  /*8a20*/  BRA `(.L_x_96) ;  /* 0xffffffd000587947 */ /* 0x000fea000383ffff */
.L_x_106:
[----:B--2---:R2:W4:Y:S02]  /*8a30*/  SYNCS.PHASECHK.TRANS64.TRYWAIT P0, [R3+URZ+0x50], R0 ;  /* 0x00005000030075a7 */ /* 0x00452400080011ff */
[----:B----4-:R-:W-:Y:S05]  /*8a40*/  @!P0 NANOSLEEP.SYNCS 0x989680 ;  /* 0x009896800000895d */ /* 0x010fea0003900000 */
[----:B------:R-:W4:Y:S02]  /*8a50*/  @!P0 SYNCS.PHASECHK.TRANS64 P0, [R3+URZ+0x50], R0 ;  /* 0x00005000030085a7 */ /* 0x000f2400080010ff */
[----:B----4-:R-:W-:Y:S05]  /*8a60*/  @!P0 BRA `(.L_x_106) ;  /* 0xfffffffc00f08947 */ /* 0x010fea000383ffff */
[----:B------:R-:W-:Y:S05]  /*8a70*/  BRA `(.L_x_105) ;  /* 0xffffffd800447947 */ /* 0x000fea000383ffff */
.L_x_114:
[----:B--2---:R2:W4:Y:S02]  /*8a80*/  SYNCS.PHASECHK.TRANS64.TRYWAIT P0, [R83+URZ+0x50], R4 ;  /* 0x00005004530075a7 */ /* 0x00452400080011ff */
[----:B----4-:R-:W-:Y:S05]  /*8a90*/  @!P0 NANOSLEEP.SYNCS 0x989680 ;  /* 0x009896800000895d */ /* 0x010fea0003900000 */
[----:B------:R-:W4:Y:S02]  /*8aa0*/  @!P0 SYNCS.PHASECHK.TRANS64 P0, [R83+URZ+0x50], R4 ;  /* 0x00005004530085a7 */ /* 0x000f2400080010ff */
[----:B----4-:R-:W-:Y:S05]  /*8ab0*/  @!P0 BRA `(.L_x_114) ;  /* 0xfffffffc00f08947 */ /* 0x010fea000383ffff */
[----:B------:R-:W-:Y:S05]  /*8ac0*/  BRA `(.L_x_113) ;  /* 0xffffffe000507947 */ /* 0x000fea000383ffff */
.L_x_122:
[----:B--2---:R2:W4:Y:S02]  /*8ad0*/  SYNCS.PHASECHK.TRANS64.TRYWAIT P0, [R88+URZ+0x50], R3 ;  /* 0x00005003580075a7 */ /* 0x00452400080011ff */
[----:B----4-:R-:W-:Y:S05]  /*8ae0*/  @!P0 NANOSLEEP.SYNCS 0x989680 ;  /* 0x009896800000895d */ /* 0x010fea0003900000 */
[----:B------:R-:W4:Y:S02]  /*8af0*/  @!P0 SYNCS.PHASECHK.TRANS64 P0, [R88+URZ+0x50], R3 ;  /* 0x00005003580085a7 */ /* 0x000f2400080010ff */
[----:B----4-:R-:W-:Y:S05]  /*8b00*/  @!P0 BRA `(.L_x_122) ;  /* 0xfffffffc00f08947 */ /* 0x010fea000383ffff */
[----:B------:R-:W-:Y:S05]  /*8b10*/  BRA `(.L_x_121) ;  /* 0xffffffe8005c7947 */ /* 0x000fea000383ffff */
        .weak           $__internal_0_$__cuda_sm10x_tcgen05_guardrail_trap_col_being_dealloced_not_returned_by_alloc
        .type           $__internal_0_$__cuda_sm10x_tcgen05_guardrail_trap_col_being_dealloced_not_returned_by_alloc,@function
        .size           $__internal_0_$__cuda_sm10x_tcgen05_guardrail_trap_col_being_dealloced_not_returned_by_alloc,($__internal_1_$__cuda_sm10x_tcgen05_guardrail_trap_phase_invalid_during_alloc - $__internal_0_$__cuda_sm10x_tcgen05_guardrail_trap_col_being_dealloced_not_returned_by_alloc)
$__internal_0_$__cuda_sm10x_tcgen05_guardrail_trap_col_being_dealloced_not_returned_by_alloc:
[----:B------:R-:W-:Y:S05]  /*8b20*/  BPT.TRAP 0x1 ;  /* 0x000000040000795c */ /* 0x000fea0000300000 */
[----:B------:R-:W-:-:S04]  /*8b30*/  HFMA2 R3, -RZ, RZ, 0, 0 ;  /* 0x00000000ff037431 */ /* 0x000fc800000001ff */
[----:B------:R-:W-:Y:S05]  /*8b40*/  RET.REL.NODEC R2 `(_ZN7cutlass13device_kernelINS_4gemm6kernel13GemmUniversalIN4cute5tupleIJiiiiEEENS1_10collective13CollectiveMmaINS1_35MainloopSm100TmaUmmaWarpSpecializedILi5ELi2ELi4ENS5_IJNS4_1CILi1EEESB_SB_EEEEENS5_IJNSA_ILi64EEENSA_ILi128EEESE_EEENS_6half_tENS5_IJlSB_lEEESH_SI_NS4_8TiledMMAINS4_8MMA_AtomIJNS4_20SM100_MMA_F16BF16_SSISH_SH_fLi64ELi128ELNS4_4UMMA5MajorE0ELSN_0ELNSM_7ScaleInE0ELSO_0EEEEEENS4_6LayoutISC_NS5_IJNSA_ILi0EEESS_SS_EEEEENS5_IJNS4_10UnderscoreESV_SV_EEEEENS4_13SM90_TMA_LOADENS4_14ComposedLayoutINS4_7SwizzleILi3ELi4ELi3EEENS4_18smem_ptr_flag_bitsILi16EEENSR_INS5_IJNSA_ILi8EEESE_EEENS5_IJSE_SB_EEEEEEEvNS4_8identityESY_S18_vS19_EENS_8epilogue10collective18CollectiveEpilogueINS1B_23Sm100TmaWarpSpecializedILi4ELi2ELi16ELb1ELb0EEEJSG_NS5_IJNSR_ISE_SB_EENSR_INSA_ILi32EEESB_EEEEESH_SI_SH_SI_NS1B_6fusion15FusionCallbacksIS1F_NS1K_17LinearCombinationISH_fSH_fLNS_15FloatRoundStyleE2EEESG_S1J_JEEENS4_5SM1004TMEM4LOAD26SM100_TMEM_LOAD_16dp256b4xESY_NSZ_INS10_ILi2ELi4ELi3EEES13_NSR_INS5_IJS14_S1H_EEENS5_IJS1H_SB_EEEEEEENS4_17SM75_U32x4_LDSM_NENS4_14SM90_TMA_STOREES1Y_NS4_17SM90_U32x4_STSM_NENS4_39AutoVectorizingCopyWithAssumedAlignmentILi128EEEEEEvvEEEEvNT_6ParamsE) ;  /* 0xffffff74022c7950 */ /* 0x000fea0003c3ffff */
        .weak           $__internal_1_$__cuda_sm10x_tcgen05_guardrail_trap_phase_invalid_during_alloc
        .type           $__internal_1_$__cuda_sm10x_tcgen05_guardrail_trap_phase_invalid_during_alloc,@function
        .size           $__internal_1_$__cuda_sm10x_tcgen05_guardrail_trap_phase_invalid_during_alloc,($__internal_2_$__cuda_sm10x_tcgen05_guardrail_trap_unallocated_columns_being_dealloced - $__internal_1_$__cuda_sm10x_tcgen05_guardrail_trap_phase_invalid_during_alloc)
$__internal_1_$__cuda_sm10x_tcgen05_guardrail_trap_phase_invalid_during_alloc:
[----:B------:R-:W-:Y:S05]  /*8b50*/  BPT.TRAP 0x1 ;  /* 0x000000040000795c */ /* 0x000fea0000300000 */
[----:B------:R-:W-:-:S04]  /*8b60*/  MOV R3, 0x0 ;  /* 0x0000000000037802 */ /* 0x000fc80000000f00 */
[----:B------:R-:W-:Y:S05]  /*8b70*/  RET.REL.NODEC R2 `(_ZN7cutlass13device_kernelINS_4gemm6kernel13GemmUniversalIN4cute5tupleIJiiiiEEENS1_10collective13CollectiveMmaINS1_35MainloopSm100TmaUmmaWarpSpecializedILi5ELi2ELi4ENS5_IJNS4_1CILi1EEESB_SB_EEEEENS5_IJNSA_ILi64EEENSA_ILi128EEESE_EEENS_6half_tENS5_IJlSB_lEEESH_SI_NS4_8TiledMMAINS4_8MMA_AtomIJNS4_20SM100_MMA_F16BF16_SSISH_SH_fLi64ELi128ELNS4_4UMMA5MajorE0ELSN_0ELNSM_7ScaleInE0ELSO_0EEEEEENS4_6LayoutISC_NS5_IJNSA_ILi0EEESS_SS_EEEEENS5_IJNS4_10UnderscoreESV_SV_EEEEENS4_13SM90_TMA_LOADENS4_14ComposedLayoutINS4_7SwizzleILi3ELi4ELi3EEENS4_18smem_ptr_flag_bitsILi16EEENSR_INS5_IJNSA_ILi8EEESE_EEENS5_IJSE_SB_EEEEEEEvNS4_8identityESY_S18_vS19_EENS_8epilogue10collective18CollectiveEpilogueINS1B_23Sm100TmaWarpSpecializedILi4ELi2ELi16ELb1ELb0EEEJSG_NS5_IJNSR_ISE_SB_EENSR_INSA_ILi32EEESB_EEEEESH_SI_SH_SI_NS1B_6fusion15FusionCallbacksIS1F_NS1K_17LinearCombinationISH_fSH_fLNS_15FloatRoundStyleE2EEESG_S1J_JEEENS4_5SM1004TMEM4LOAD26SM100_TMEM_LOAD_16dp256b4xESY_NSZ_INS10_ILi2ELi4ELi3EEES13_NSR_INS5_IJS14_S1H_EEENS5_IJS1H_SB_EEEEEEENS4_17SM75_U32x4_LDSM_NENS4_14SM90_TMA_STOREES1Y_NS4_17SM90_U32x4_STSM_NENS4_39AutoVectorizingCopyWithAssumedAlignmentILi128EEEEEEvvEEEEvNT_6ParamsE) ;  /* 0xffffff7402207950 */ /* 0x000fea0003c3ffff */
        .weak           $__internal_2_$__cuda_sm10x_tcgen05_guardrail_trap_unallocated_columns_being_dealloced
        .type           $__internal_2_$__cuda_sm10x_tcgen05_guardrail_trap_unallocated_columns_being_dealloced,@function
        .size           $__internal_2_$__cuda_sm10x_tcgen05_guardrail_trap_unallocated_columns_being_dealloced,(.L_x_179 - $__internal_2_$__cuda_sm10x_tcgen05_guardrail_trap_unallocated_columns_being_dealloced)
$__internal_2_$__cuda_sm10x_tcgen05_guardrail_trap_unallocated_columns_being_dealloced:
[----:B------:R-:W-:Y:S05]  /*8b80*/  BPT.TRAP 0x1 ;  /* 0x000000040000795c */ /* 0x000fea0000300000 */
[----:B------:R-:W-:-:S04]  /*8b90*/  HFMA2 R3, -RZ, RZ, 0, 0 ;  /* 0x00000000ff037431 */ /* 0x000fc800000001ff */
[----:B------:R-:W-:Y:S05]  /*8ba0*/  RET.REL.NODEC R2 `(_ZN7cutlass13device_kernelINS_4gemm6kernel13GemmUniversalIN4cute5tupleIJiiiiEEENS1_10collective13CollectiveMmaINS1_35MainloopSm100TmaUmmaWarpSpecializedILi5ELi2ELi4ENS5_IJNS4_1CILi1EEESB_SB_EEEEENS5_IJNSA_ILi64EEENSA_ILi128EEESE_EEENS_6half_tENS5_IJlSB_lEEESH_SI_NS4_8TiledMMAINS4_8MMA_AtomIJNS4_20SM100_MMA_F16BF16_SSISH_SH_fLi64ELi128ELNS4_4UMMA5MajorE0ELSN_0ELNSM_7ScaleInE0ELSO_0EEEEEENS4_6LayoutISC_NS5_IJNSA_ILi0EEESS_SS_EEEEENS5_IJNS4_10UnderscoreESV_SV_EEEEENS4_13SM90_TMA_LOADENS4_14ComposedLayoutINS4_7SwizzleILi3ELi4ELi3EEENS4_18smem_ptr_flag_bitsILi16EEENSR_INS5_IJNSA_ILi8EEESE_EEENS5_IJSE_SB_EEEEEEEvNS4_8identityESY_S18_vS19_EENS_8epilogue10collective18CollectiveEpilogueINS1B_23Sm100TmaWarpSpecializedILi4ELi2ELi16ELb1ELb0EEEJSG_NS5_IJNSR_ISE_SB_EENSR_INSA_ILi32EEESB_EEEEESH_SI_SH_SI_NS1B_6fusion15FusionCallbacksIS1F_NS1K_17LinearCombinationISH_fSH_fLNS_15FloatRoundStyleE2EEESG_S1J_JEEENS4_5SM1004TMEM4LOAD26SM100_TMEM_LOAD_16dp256b4xESY_NSZ_INS10_ILi2ELi4ELi3EEES13_NSR_INS5_IJS14_S1H_EEENS5_IJS1H_SB_EEEEEEENS4_17SM75_U32x4_LDSM_NENS4_14SM90_TMA_STOREES1Y_NS4_17SM90_U32x4_STSM_NENS4_39AutoVectorizingCopyWithAssumedAlignmentILi128EEEEEEvvEEEEvNT_6ParamsE) ;  /* 0xffffff7402147950 */ /* 0x000fea0003c3ffff */
.L_x_178:
[----:B------:R-:W-:-:S00]  /*8bb0*/  BRA `(.L_x_178) ;  /* 0xfffffffc00fc7947 */ /* 0x000fc0000383ffff */
[----:B------:R-:W-:-:S00]  /*8bc0*/  NOP ;  /* 0x0000000000007918 */ /* 0x000fc00000000000 */
        /* <DEDUP_REMOVED lines=11> */
.L_x_179:


//--------------------- .nv.global.init           --------------------------
	.section	.nv.global.init,"aw",@progbits
.nv.global.init:
	.type		$str$27,@object
	.size		$str$27,($str$28 - $str$27)
$str$27:
        /*0000*/ 	.byte	0x28, 0x61, 0x64, 0x64, 0x72, 0x65, 0x73, 0x73, 0x20, 0x26, 0x20, 0x6d, 0x61, 0x73, 0x6b, 0x29
        /*0010*/ 	.byte	0x20, 0x3d, 0x3d, 0x20, 0x30, 0x00
	.type		$str$28,@object
	.size		$str$28,($str$26 - $str$28)
$str$28:
        /*0016*/ 	.byte	0x2f, 0x74, 0x6d, 0x70, 0x2f, 0x63, 0x75, 0x74, 0x6c, 0x61, 0x73, 0x73, 0x5f, 0x73, 0x77, 0x65
        /*0026*/ 	.byte	0x65, 0x70, 0x5f, 0x73, 0x72, 0x63, 0x2f, 0x69, 0x6e, 0x63, 0x6c, 0x75, 0x64, 0x65, 0x2f, 0x63
        /*0036*/ 	.byte	0x75, 0x74, 0x65, 0x2f, 0x70, 0x6f, 0x69, 0x6e, 0x74, 0x65, 0x72, 0x5f, 0x66, 0x6c, 0x61, 0x67
        /*0046*/ 	.byte	0x67, 0x65, 0x64, 0x2e, 0x68, 0x70, 0x70, 0x00
	.type		$str$26,@object
	.size		$str$26,($str$25 - $str$26)
$str$26:
        /*004e*/ 	.byte	0x2f, 0x74, 0x6d, 0x70, 0x2f, 0x63, 0x75, 0x74, 0x6c, 0x61, 0x73, 0x73, 0x5f, 0x73, 0x77, 0x65
        /*005e*/ 	.byte	0x65, 0x70, 0x5f, 0x73, 0x72, 0x63, 0x2f, 0x69, 0x6e, 0x63, 0x6c, 0x75, 0x64, 0x65, 0x2f, 0x63
        /*006e*/ 	.byte	0x75, 0x74, 0x65, 0x2f, 0x61, 0x74, 0x6f, 0x6d, 0x2f, 0x63, 0x6f, 0x70, 0x79, 0x5f, 0x74, 0x72
        /*007e*/ 	.byte	0x61, 0x69, 0x74, 0x73, 0x5f, 0x73, 0x6d, 0x31, 0x30, 0x30, 0x2e, 0x68, 0x70, 0x70, 0x00
	.type		$str$25,@object
	.size		$str$25,(__unnamed_1 - $str$25)
$str$25:
        /*008d*/ 	.byte	0x28, 0x28, 0x75, 0x69, 0x6e, 0x74, 0x33, 0x32, 0x5f, 0x74, 0x28, 0x74, 0x68, 0x72, 0x65, 0x61
        /*009d*/ 	.byte	0x64, 0x49, 0x64, 0x78, 0x2e, 0x78, 0x29, 0x20, 0x2f, 0x20, 0x33, 0x32, 0x29, 0x20, 0x25, 0x20
        /*00ad*/ 	.byte	0x34, 0x29, 0x20, 0x3d, 0x3d, 0x20, 0x28, 0x28, 0x28, 0x74, 0x6d, 0x65, 0x6d, 0x5f, 0x61, 0x64
        /*00bd*/ 	.byte	0x64, 0x72, 0x20, 0x3e, 0x3e, 0x20, 0x31, 0x36, 0x29, 0x20, 0x2f, 0x20, 0x33, 0x32, 0x29, 0x20
        /*00cd*/ 	.byte	0x25, 0x20, 0x34, 0x29, 0x00
	.type		__unnamed_1,@object
	.size		__unnamed_1,(__unnamed_2 - __unnamed_1)
__unnamed_1:
        /*00d2*/ 	.byte	0x61, 0x75, 0x74, 0x6f, 0x20, 0x63, 0x75, 0x74, 0x65, 0x3a, 0x3a, 0x61, 0x73, 0x5f, 0x70, 0x6f
        /* <DEDUP_REMOVED lines=24> */
        /*0262*/ 	.byte	0x3e, 0x3e, 0x3e, 0x5d, 0x00
	.type		__unnamed_2,@object
	.size		__unnamed_2,(.L_2 - __unnamed_2)
__unnamed_2:
        /* <DEDUP_REMOVED lines=46> */
.L_2:


//--------------------- .nv.shared._ZN7cutlass13device_kernelINS_4gemm6kernel13GemmUniversalIN4cute5tupleIJiiiiEEENS1_10collective13CollectiveMmaINS1_35MainloopSm100TmaUmmaWarpSpecializedILi5ELi2ELi4ENS5_IJNS4_1CILi1EEESB_SB_EEEEENS5_IJNSA_ILi64EEENSA_ILi128EEESE_EEENS_6half_tENS5_IJlSB_lEEESH_SI_NS4_8TiledMMAINS4_8MMA_AtomIJNS4_20SM100_MMA_F16BF16_SSISH_SH_fLi64ELi128ELNS4_4UMMA5MajorE0ELSN_0ELNSM_7ScaleInE0ELSO_0EEEEEENS4_6LayoutISC_NS5_IJNSA_ILi0EEESS_SS_EEEEENS5_IJNS4_10UnderscoreESV_SV_EEEEENS4_13SM90_TMA_LOADENS4_14ComposedLayoutINS4_7SwizzleILi3ELi4ELi3EEENS4_18smem_ptr_flag_bitsILi16EEENSR_INS5_IJNSA_ILi8EEESE_EEENS5_IJSE_SB_EEEEEEEvNS4_8identityESY_S18_vS19_EENS_8epilogue10collective18CollectiveEpilogueINS1B_23Sm100TmaWarpSpecializedILi4ELi2ELi16ELb1ELb0EEEJSG_NS5_IJNSR_ISE_SB_EENSR_INSA_ILi32EEESB_EEEEESH_SI_SH_SI_NS1B_6fusion15FusionCallbacksIS1F_NS1K_17LinearCombinationISH_fSH_fLNS_15FloatRoundStyleE2EEESG_S1J_JEEENS4_5SM1004TMEM4LOAD26SM100_TMEM_LOAD_16dp256b4xESY_NSZ_INS10_ILi2ELi4ELi3EEES13_NSR_INS5_IJS14_S1H_EEENS5_IJS1H_SB_EEEEEEENS4_17SM75_U32x4_LDSM_NENS4_14SM90_TMA_STOREES1Y_NS4_17SM90_U32x4_STSM_NENS4_39AutoVectorizingCopyWithAssumedAlignmentILi128EEEEEEvvEEEEvNT_6ParamsE --------------------------
	.section	.nv.shared._ZN7cutlass13device_kernelINS_4gemm6kernel13GemmUniversalIN4cute5tupleIJiiiiEEENS1_10collective13CollectiveMmaINS1_35MainloopSm100TmaUmmaWarpSpecializedILi5ELi2ELi4ENS5_IJNS4_1CILi1EEESB_SB_EEEEENS5_IJNSA_ILi64EEENSA_ILi128EEESE_EEENS_6half_tENS5_IJlSB_lEEESH_SI_NS4_8TiledMMAINS4_8MMA_AtomIJNS4_20SM100_MMA_F16BF16_SSISH_SH_fLi64ELi128ELNS4_4UMMA5MajorE0ELSN_0ELNSM_7ScaleInE0ELSO_0EEEEEENS4_6LayoutISC_NS5_IJNSA_ILi0EEESS_SS_EEEEENS5_IJNS4_10UnderscoreESV_SV_EEEEENS4_13SM90_TMA_LOADENS4_14ComposedLayoutINS4_7SwizzleILi3ELi4ELi3EEENS4_18smem_ptr_flag_bitsILi16EEENSR_INS5_IJNSA_ILi8EEESE_EEENS5_IJSE_SB_EEEEEEEvNS4_8identityESY_S18_vS19_EENS_8epilogue10collective18CollectiveEpilogueINS1B_23Sm100TmaWarpSpecializedILi4ELi2ELi16ELb1ELb0EEEJSG_NS5_IJNSR_ISE_SB_EENSR_INSA_ILi32EEESB_EEEEESH_SI_SH_SI_NS1B_6fusion15FusionCallbacksIS1F_NS1K_17LinearCombinationISH_fSH_fLNS_15FloatRoundStyleE2EEESG_S1J_JEEENS4_5SM1004TMEM4LOAD26SM100_TMEM_LOAD_16dp256b4xESY_NSZ_INS10_ILi2ELi4ELi3EEES13_NSR_INS5_IJS14_S1H_EEENS5_IJS1H_SB_EEEEEEENS4_17SM75_U32x4_LDSM_NENS4_14SM90_TMA_STOREES1Y_NS4_17SM90_U32x4_STSM_NENS4_39AutoVectorizingCopyWithAssumedAlignmentILi128EEEEEEvvEEEEvNT_6ParamsE,"aw",@nobits
	.sectionflags	@""
	.align	16
	.zero		1024


//--------------------- .nv.shared.reserved.0     --------------------------
	.section	.nv.shared.reserved.0,"aw",@nobits
	.weak		__nv_reservedSMEM_offset_0_alias
	.size		__nv_reservedSMEM_offset_0_alias, 0, 64
	.other		__nv_reservedSMEM_offset_0_alias,@"STO_CUDA_RESERVED_SHARED STV_DEFAULT"
__nv_reservedSMEM_offset_0_alias:
	.zero		0
.nv.shared.reserved.0:
	.zero		64
	.weak		__nv_reservedSMEM_tcgen05_partition
	.type		__nv_reservedSMEM_tcgen05_partition,@object
	.size		__nv_reservedSMEM_tcgen05_partition,(.L_0 - __nv_reservedSMEM_tcgen05_partition)
__nv_reservedSMEM_tcgen05_partition:
	.zero		32
.L_0:


//--------------------- .nv.global                --------------------------
	.section	.nv.global,"aw",@nobits
.nv.global:
	.type		_ZN39_INTERNAL_099fdc4a_4_k_cu_e3635557_66694cute1_E,@object
	.size		_ZN39_INTERNAL_099fdc4a_4_k_cu_e3635557_66694cute1_E,(_ZN39_INTERNAL_099fdc4a_4_k_cu_e3635557_66694cuda3std3__45__cpo6cbeginE - _ZN39_INTERNAL_099fdc4a_4_k_cu_e3635557_66694cute1_E)
_ZN39_INTERNAL_099fdc4a_4_k_cu_e3635557_66694cute1_E:
	.zero		1
	.type		_ZN39_INTERNAL_099fdc4a_4_k_cu_e3635557_66694cuda3std3__45__cpo6cbeginE,@object
	.size		_ZN39_INTERNAL_099fdc4a_4_k_cu_e3635557_66694cuda3std3__45__cpo6cbeginE,(_ZN39_INTERNAL_099fdc4a_4_k_cu_e3635557_66694cuda3std3__48in_placeE - _ZN39_INTERNAL_099fdc4a_4_k_cu_e3635557_66694cuda3std3__45__cpo6cbeginE)
_ZN39_INTERNAL_099fdc4a_4_k_cu_e3635557_66694cuda3std3__45__cpo6cbeginE:
	.zero		1
	.type		_ZN39_INTERNAL_099fdc4a_4_k_cu_e3635557_66694cuda3std3__48in_placeE,@object
	.size		_ZN39_INTERNAL_099fdc4a_4_k_cu_e3635557_66694cuda3std3__48in_placeE,(_ZN39_INTERNAL_099fdc4a_4_k_cu_e3635557_66694cuda3std6ranges3__45__cpo9iter_moveE - _ZN39_INTERNAL_099fdc4a_4_k_cu_e3635557_66694cuda3std3__48in_placeE)
_ZN39_INTERNAL_099fdc4a_4_k_cu_e3635557_66694cuda3std3__48in_placeE:
	.zero		1
	.type		_ZN39_INTERNAL_099fdc4a_4_k_cu_e3635557_66694cuda3std6ranges3__45__cpo9iter_moveE,@object
	.size		_ZN39_INTERNAL_099fdc4a_4_k_cu_e3635557_66694cuda3std6ranges3__45__cpo9iter_moveE,(_ZN39_INTERNAL_099fdc4a_4_k_cu_e3635557_66694cuda3std3__45__cpo5beginE - _ZN39_INTERNAL_099fdc4a_4_k_cu_e3635557_66694cuda3std6ranges3__45__cpo9iter_moveE)
_ZN39_INTERNAL_099fdc4a_4_k_cu_e3635557_66694cuda3std6ranges3__45__cpo9iter_moveE:
	.zero		1
	.type		_ZN39_INTERNAL_099fdc4a_4_k_cu_e3635557_66694cuda3std3__45__cpo5beginE,@object
	.size		_ZN39_INTERNAL_099fdc4a_4_k_cu_e3635557_66694cuda3std3__45__cpo5beginE,(_ZN39_INTERNAL_099fdc4a_4_k_cu_e3635557_66694cuda3std3__441_GLOBAL__N__099fdc4a_4_k_cu_e3635557_66696ignoreE - _ZN39_INTERNAL_099fdc4a_4_k_cu_e3635557_66694cuda3std3__45__cpo5beginE)
_ZN39_INTERNAL_099fdc4a_4_k_cu_e3635557_66694cuda3std3__45__cpo5beginE:
	.zero		1
	.type		_ZN39_INTERNAL_099fdc4a_4_k_cu_e3635557_66694cuda3std3__441_GLOBAL__N__099fdc4a_4_k_cu_e3635557_66696ignoreE,@object
	.size		_ZN39_INTERNAL_099fdc4a_4_k_cu_e3635557_66694cuda3std3__441_GLOBAL__N__099fdc4a_4_k_cu_e3635557_66696ignoreE,(_ZN39_INTERNAL_099fdc4a_4_k_cu_e3635557_66694cute7productE - _ZN39_INTERNAL_099fdc4a_4_k_cu_e3635557_66694cuda3std3__441_GLOBAL__N__099fdc4a_4_k_cu_e3635557_66696ignoreE)
_ZN39_INTERNAL_099fdc4a_4_k_cu_e3635557_66694cuda3std3__441_GLOBAL__N__099fdc4a_4_k_cu_e3635557_66696ignoreE:
	.zero		1
	.type		_ZN39_INTERNAL_099fdc4a_4_k_cu_e3635557_66694cute7productE,@object
	.size		_ZN39_INTERNAL_099fdc4a_4_k_cu_e3635557_66694cute7productE,(_ZN39_INTERNAL_099fdc4a_4_k_cu_e3635557_66694cuda3std3__45__cpo3endE - _ZN39_INTERNAL_099fdc4a_4_k_cu_e3635557_66694cute7productE)
_ZN39_INTERNAL_099fdc4a_4_k_cu_e3635557_66694cute7productE:
	.zero		1
	.type		_ZN39_INTERNAL_099fdc4a_4_k_cu_e3635557_66694cuda3std3__45__cpo3endE,@object
	.size		_ZN39_INTERNAL_099fdc4a_4_k_cu_e3635557_66694cuda3std3__45__cpo3endE,(_ZN39_INTERNAL_099fdc4a_4_k_cu_e3635557_66694cuda3std3__419piecewise_constructE - _ZN39_INTERNAL_099fdc4a_4_k_cu_e3635557_66694cuda3std3__45__cpo3endE)
_ZN39_INTERNAL_099fdc4a_4_k_cu_e3635557_66694cuda3std3__45__cpo3endE:
	.zero		1
	.type		_ZN39_INTERNAL_099fdc4a_4_k_cu_e3635557_66694cuda3std3__419piecewise_constructE,@object
	.size		_ZN39_INTERNAL_099fdc4a_4_k_cu_e3635557_66694cuda3std3__419piecewise_constructE,(_ZN39_INTERNAL_099fdc4a_4_k_cu_e3635557_66694cuda3std3__45__cpo4cendE - _ZN39_INTERNAL_099fdc4a_4_k_cu_e3635557_66694cuda3std3__419piecewise_constructE)
_ZN39_INTERNAL_099fdc4a_4_k_cu_e3635557_66694cuda3std3__419piecewise_constructE:
	.zero		1
	.type		_ZN39_INTERNAL_099fdc4a_4_k_cu_e3635557_66694cuda3std3__45__cpo4cendE,@object
	.size		_ZN39_INTERNAL_099fdc4a_4_k_cu_e3635557_66694cuda3std3__45__cpo4cendE,(_ZN39_INTERNAL_099fdc4a_4_k_cu_e3635557_66694cuda3std6ranges3__45__cpo4swapE - _ZN39_INTERNAL_099fdc4a_4_k_cu_e3635557_66694cuda3std3__45__cpo4cendE)
_ZN39_INTERNAL_099fdc4a_4_k_cu_e3635557_66694cuda3std3__45__cpo4cendE:
	.zero		1
	.type		_ZN39_INTERNAL_099fdc4a_4_k_cu_e3635557_66694cuda3std6ranges3__45__cpo4swapE,@object
	.size		_ZN39_INTERNAL_099fdc4a_4_k_cu_e3635557_66694cuda3std6ranges3__45__cpo4swapE,(.L_10 - _ZN39_INTERNAL_099fdc4a_4_k_cu_e3635557_66694cuda3std6ranges3__45__cpo4swapE)
_ZN39_INTERNAL_099fdc4a_4_k_cu_e3635557_66694cuda3std6ranges3__45__cpo4swapE:
	.zero		1
.L_10:


//--------------------- .nv.constant0._ZN7cutlass13device_kernelINS_4gemm6kernel13GemmUniversalIN4cute5tupleIJiiiiEEENS1_10collective13CollectiveMmaINS1_35MainloopSm100TmaUmmaWarpSpecializedILi5ELi2ELi4ENS5_IJNS4_1CILi1EEESB_SB_EEEEENS5_IJNSA_ILi64EEENSA_ILi128EEESE_EEENS_6half_tENS5_IJlSB_lEEESH_SI_NS4_8TiledMMAINS4_8MMA_AtomIJNS4_20SM100_MMA_F16BF16_SSISH_SH_fLi64ELi128ELNS4_4UMMA5MajorE0ELSN_0ELNSM_7ScaleInE0ELSO_0EEEEEENS4_6LayoutISC_NS5_IJNSA_ILi0EEESS_SS_EEEEENS5_IJNS4_10UnderscoreESV_SV_EEEEENS4_13SM90_TMA_LOADENS4_14ComposedLayoutINS4_7SwizzleILi3ELi4ELi3EEENS4_18smem_ptr_flag_bitsILi16EEENSR_INS5_IJNSA_ILi8EEESE_EEENS5_IJSE_SB_EEEEEEEvNS4_8identityESY_S18_vS19_EENS_8epilogue10collective18CollectiveEpilogueINS1B_23Sm100TmaWarpSpecializedILi4ELi2ELi16ELb1ELb0EEEJSG_NS5_IJNSR_ISE_SB_EENSR_INSA_ILi32EEESB_EEEEESH_SI_SH_SI_NS1B_6fusion15FusionCallbacksIS1F_NS1K_17LinearCombinationISH_fSH_fLNS_15FloatRoundStyleE2EEESG_S1J_JEEENS4_5SM1004TMEM4LOAD26SM100_TMEM_LOAD_16dp256b4xESY_NSZ_INS10_ILi2ELi4ELi3EEES13_NSR_INS5_IJS14_S1H_EEENS5_IJS1H_SB_EEEEEEENS4_17SM75_U32x4_LDSM_NENS4_14SM90_TMA_STOREES1Y_NS4_17SM90_U32x4_STSM_NENS4_39AutoVectorizingCopyWithAssumedAlignmentILi128EEEEEEvvEEEEvNT_6ParamsE --------------------------
	.section	.nv.constant0._ZN7cutlass13device_kernelINS_4gemm6kernel13GemmUniversalIN4cute5tupleIJiiiiEEENS1_10collective13CollectiveMmaINS1_35MainloopSm100TmaUmmaWarpSpecializedILi5ELi2ELi4ENS5_IJNS4_1CILi1EEESB_SB_EEEEENS5_IJNSA_ILi64EEENSA_ILi128EEESE_EEENS_6half_tENS5_IJlSB_lEEESH_SI_NS4_8TiledMMAINS4_8MMA_AtomIJNS4_20SM100_MMA_F16BF16_SSISH_SH_fLi64ELi128ELNS4_4UMMA5MajorE0ELSN_0ELNSM_7ScaleInE0ELSO_0EEEEEENS4_6LayoutISC_NS5_IJNSA_ILi0EEESS_SS_EEEEENS5_IJNS4_10UnderscoreESV_SV_EEEEENS4_13SM90_TMA_LOADENS4_14ComposedLayoutINS4_7SwizzleILi3ELi4ELi3EEENS4_18smem_ptr_flag_bitsILi16EEENSR_INS5_IJNSA_ILi8EEESE_EEENS5_IJSE_SB_EEEEEEEvNS4_8identityESY_S18_vS19_EENS_8epilogue10collective18CollectiveEpilogueINS1B_23Sm100TmaWarpSpecializedILi4ELi2ELi16ELb1ELb0EEEJSG_NS5_IJNSR_ISE_SB_EENSR_INSA_ILi32EEESB_EEEEESH_SI_SH_SI_NS1B_6fusion15FusionCallbacksIS1F_NS1K_17LinearCombinationISH_fSH_fLNS_15FloatRoundStyleE2EEESG_S1J_JEEENS4_5SM1004TMEM4LOAD26SM100_TMEM_LOAD_16dp256b4xESY_NSZ_INS10_ILi2ELi4ELi3EEES13_NSR_INS5_IJS14_S1H_EEENS5_IJS1H_SB_EEEEEEENS4_17SM75_U32x4_LDSM_NENS4_14SM90_TMA_STOREES1Y_NS4_17SM90_U32x4_STSM_NENS4_39AutoVectorizingCopyWithAssumedAlignmentILi128EEEEEEvvEEEEvNT_6ParamsE,"a",@progbits
	.sectionflags	@""
	.align	4
.nv.constant0._ZN7cutlass13device_kernelINS_4gemm6kernel13GemmUniversalIN4cute5tupleIJiiiiEEENS1_10collective13CollectiveMmaINS1_35MainloopSm100TmaUmmaWarpSpecializedILi5ELi2ELi4ENS5_IJNS4_1CILi1EEESB_SB_EEEEENS5_IJNSA_ILi64EEENSA_ILi128EEESE_EEENS_6half_tENS5_IJlSB_lEEESH_SI_NS4_8TiledMMAINS4_8MMA_AtomIJNS4_20SM100_MMA_F16BF16_SSISH_SH_fLi64ELi128ELNS4_4UMMA5MajorE0ELSN_0ELNSM_7ScaleInE0ELSO_0EEEEEENS4_6LayoutISC_NS5_IJNSA_ILi0EEESS_SS_EEEEENS5_IJNS4_10UnderscoreESV_SV_EEEEENS4_13SM90_TMA_LOADENS4_14ComposedLayoutINS4_7SwizzleILi3ELi4ELi3EEENS4_18smem_ptr_flag_bitsILi16EEENSR_INS5_IJNSA_ILi8EEESE_EEENS5_IJSE_SB_EEEEEEEvNS4_8identityESY_S18_vS19_EENS_8epilogue10collective18CollectiveEpilogueINS1B_23Sm100TmaWarpSpecializedILi4ELi2ELi16ELb1ELb0EEEJSG_NS5_IJNSR_ISE_SB_EENSR_INSA_ILi32EEESB_EEEEESH_SI_SH_SI_NS1B_6fusion15FusionCallbacksIS1F_NS1K_17LinearCombinationISH_fSH_fLNS_15FloatRoundStyleE2EEESG_S1J_JEEENS4_5SM1004TMEM4LOAD26SM100_TMEM_LOAD_16dp256b4xESY_NSZ_INS10_ILi2ELi4ELi3EEES13_NSR_INS5_IJS14_S1H_EEENS5_IJS1H_SB_EEEEEEENS4_17SM75_U32x4_LDSM_NENS4_14SM90_TMA_STOREES1Y_NS4_17SM90_U32x4_STSM_NENS4_39AutoVectorizingCopyWithAssumedAlignmentILi128EEEEEEvvEEEEvNT_6ParamsE:
	.zero		2944


//--------------------- SYMBOLS --------------------------

	.type		.nv.reservedSmem.offset0,@object
	.size		.nv.reservedSmem.offset0,0x4
	.type		.nv.reservedSmem.cap,@object
	.size		.nv.reservedSmem.cap,0x4
	.type		__assertfail,@function
